def matmul_kernel(
    a_ptr,
    b_ptr,
    c_ptr,
    M,
    N,
    K,
    stride_am,
    stride_ak,
    stride_bk,
    stride_bn,
    stride_cm,
    stride_cn,
    BLOCK_M: tl.constexpr,
    BLOCK_N: tl.constexpr,
    BLOCK_K: tl.constexpr,
    GROUP_M: tl.constexpr,
):
    pid = tl.program_id(axis=0)
    num_pid_m = tl.cdiv(M, BLOCK_M)
    num_pid_n = tl.cdiv(N, BLOCK_N)
    num_pid_in_group = GROUP_M * num_pid_n
    group_id = pid // num_pid_in_group
    first_pid_m = group_id * GROUP_M
    group_size_m = min(num_pid_m - first_pid_m, GROUP_M)
    pid_m = first_pid_m + ((pid % num_pid_in_group) % group_size_m)
    pid_n = (pid % num_pid_in_group) // group_size_m

    offs_am = (pid_m * BLOCK_M + tl.arange(0, BLOCK_M)) % M
    offs_bn = (pid_n * BLOCK_N + tl.arange(0, BLOCK_N)) % N
    offs_k = tl.arange(0, BLOCK_K)
    a_ptrs = a_ptr + offs_am[:, None] * stride_am + offs_k[None, :] * stride_ak
    b_ptrs = b_ptr + offs_k[:, None] * stride_bk + offs_bn[None, :] * stride_bn

    acc = tl.zeros((BLOCK_M, BLOCK_N), dtype=tl.float32)
    for kk in range(0, tl.cdiv(K, BLOCK_K)):
        a = tl.load(a_ptrs, mask=offs_k[None, :] < K - kk * BLOCK_K, other=0.0)
        b = tl.load(b_ptrs, mask=offs_k[:, None] < K - kk * BLOCK_K, other=0.0)
        acc = tl.dot(a, b, acc)
        a_ptrs += BLOCK_K * stride_ak
        b_ptrs += BLOCK_K * stride_bk

    c = acc.to(c_ptr.dtype.element_ty)
    offs_cm = pid_m * BLOCK_M + tl.arange(0, BLOCK_M)
    offs_cn = pid_n * BLOCK_N + tl.arange(0, BLOCK_N)
    c_ptrs = c_ptr + offs_cm[:, None] * stride_cm + offs_cn[None, :] * stride_cn
    mask = (offs_cm[:, None] < M) & (offs_cn[None, :] < N)
    tl.store(c_ptrs, c, mask=mask)

# config = {"BLOCK_K": 128, "BLOCK_M": 64, "BLOCK_N": 256, "GROUP_M": 8, "arch": "sm_90", "dtype": "fp8e4m3", "num_ctas": 1, "num_stages": 3, "num_warps": 16}
# arch = sm_90


// ===== COMPILED SASS (sm_90a) =====

	.target	sm_90a

	.elftype	@"ET_EXEC"


//--------------------- .note.nv.tkinfo           --------------------------
	.section	.note.nv.tkinfo,"",@"SHT_NOTE"
	.sectionflags	@"SHF_NOTE_NV_TKINFO"
	.tkinfo
        /*0018*/ 	.word	0x00000002
        /*0030*/ 	.string	""
        /*0030*/ 	.string	"ptxas"
        /*0030*/ 	.string	"Cuda compilation tools, release 13.0, V13.0.88"
        /*0030*/ 	.string	"Build cuda_13.0.r13.0/compiler.36424714_0"
        /*0030*/ 	.string	"-v  -suppress-debug-info  -lineinfo  -arch sm_90a "



//--------------------- .note.nv.cuinfo           --------------------------
	.section	.note.nv.cuinfo,"",@"SHT_NOTE"
	.sectionflags	@"SHF_NOTE_NV_CUINFO"
        /*0018*/ 	.short	0x0002
        /*001a*/ 	.short	0x005a
        /*001c*/ 	.short	0x0082
	.zero		2


//--------------------- .nv.info                  --------------------------
	.section	.nv.info,"",@"SHT_CUDA_INFO"
	.align	4


	//----- nvinfo : EIATTR_REGCOUNT
	.align		4
        /*0000*/ 	.byte	0x04, 0x2f
        /*0002*/ 	.short	(.L_1 - .L_0)
	.align		4
.L_0:
        /*0004*/ 	.word	index@(matmul_kernel)
        /*0008*/ 	.word	0x00000080


	//----- nvinfo : EIATTR_FRAME_SIZE
	.align		4
.L_1:
        /*000c*/ 	.byte	0x04, 0x11
        /*000e*/ 	.short	(.L_3 - .L_2)
	.align		4
.L_2:
        /*0010*/ 	.word	index@(matmul_kernel)
        /*0014*/ 	.word	0x000001f0


	//----- nvinfo : EIATTR_MIN_STACK_SIZE
	.align		4
.L_3:
        /*0018*/ 	.byte	0x04, 0x12
        /*001a*/ 	.short	(.L_5 - .L_4)
	.align		4
.L_4:
        /*001c*/ 	.word	index@(matmul_kernel)
        /*0020*/ 	.word	0x000001f0
.L_5:


//--------------------- .nv.compat                --------------------------
	.section	.nv.compat,"",@"SHT_CUDA_COMPAT_INFO"
	.align	4
        /*0000*/ 	.byte	0x02, 0x09, 0x01, 0x00, 0x02, 0x02, 0x04, 0x00, 0x02, 0x05, 0x05, 0x00, 0x03, 0x07, 0x01, 0x01
        /*0010*/ 	.byte	0x02, 0x03, 0x00, 0x00, 0x02, 0x06, 0x01, 0x00, 0x04, 0x0b, 0x08, 0x00, 0x00, 0x00, 0x00, 0x00
        /*0020*/ 	.byte	0x00, 0x00, 0x00, 0x00


//--------------------- .nv.info.matmul_kernel    --------------------------
	.section	.nv.info.matmul_kernel,"",@"SHT_CUDA_INFO"
	.sectionflags	@""
	.align	4


	//----- nvinfo : EIATTR_CUDA_API_VERSION
	.align		4
        /*0000*/ 	.byte	0x04, 0x37
        /*0002*/ 	.short	(.L_7 - .L_6)
.L_6:
        /*0004*/ 	.word	0x00000082


	//----- nvinfo : EIATTR_KPARAM_INFO
	.align		4
.L_7:
        /*0008*/ 	.byte	0x04, 0x17
        /*000a*/ 	.short	(.L_9 - .L_8)
.L_8:
        /*000c*/ 	.word	0x00000000
        /*0010*/ 	.short	0x000d
        /*0012*/ 	.short	0x0048
        /*0014*/ 	.byte	0x00, 0xf4, 0x21, 0x00


	//----- nvinfo : EIATTR_KPARAM_INFO
	.align		4
.L_9:
        /*0018*/ 	.byte	0x04, 0x17
        /*001a*/ 	.short	(.L_11 - .L_10)
.L_10:
        /*001c*/ 	.word	0x00000000
        /*0020*/ 	.short	0x000c
        /*0022*/ 	.short	0x0040
        /*0024*/ 	.byte	0x00, 0xf4, 0x21, 0x00


	//----- nvinfo : EIATTR_KPARAM_INFO
	.align		4
.L_11:
        /*0028*/ 	.byte	0x04, 0x17
        /*002a*/ 	.short	(.L_13 - .L_12)
.L_12:
        /*002c*/ 	.word	0x00000000
        /*0030*/ 	.short	0x000b
        /*0032*/ 	.short	0x0038
        /*0034*/ 	.byte	0x00, 0xf0, 0x11, 0x00


	//----- nvinfo : EIATTR_KPARAM_INFO
	.align		4
.L_13:
        /*0038*/ 	.byte	0x04, 0x17
        /*003a*/ 	.short	(.L_15 - .L_14)
.L_14:
        /*003c*/ 	.word	0x00000000
        /*0040*/ 	.short	0x000a
        /*0042*/ 	.short	0x0034
        /*0044*/ 	.byte	0x00, 0xf0, 0x11, 0x00


	//----- nvinfo : EIATTR_KPARAM_INFO
	.align		4
.L_15:
        /*0048*/ 	.byte	0x04, 0x17
        /*004a*/ 	.short	(.L_17 - .L_16)
.L_16:
        /*004c*/ 	.word	0x00000000
        /*0050*/ 	.short	0x0009
        /*0052*/ 	.short	0x0030
        /*0054*/ 	.byte	0x00, 0xf0, 0x11, 0x00


	//----- nvinfo : EIATTR_KPARAM_INFO
	.align		4
.L_17:
        /*0058*/ 	.byte	0x04, 0x17
        /*005a*/ 	.short	(.L_19 - .L_18)
.L_18:
        /*005c*/ 	.word	0x00000000
        /*0060*/ 	.short	0x0008
        /*0062*/ 	.short	0x002c
        /*0064*/ 	.byte	0x00, 0xf0, 0x11, 0x00


	//----- nvinfo : EIATTR_KPARAM_INFO
	.align		4
.L_19:
        /*0068*/ 	.byte	0x04, 0x17
        /*006a*/ 	.short	(.L_21 - .L_20)
.L_20:
        /*006c*/ 	.word	0x00000000
        /*0070*/ 	.short	0x0007
        /*0072*/ 	.short	0x0028
        /*0074*/ 	.byte	0x00, 0xf0, 0x11, 0x00


	//----- nvinfo : EIATTR_KPARAM_INFO
	.align		4
.L_21:
        /*0078*/ 	.byte	0x04, 0x17
        /*007a*/ 	.short	(.L_23 - .L_22)
.L_22:
        /*007c*/ 	.word	0x00000000
        /*0080*/ 	.short	0x0006
        /*0082*/ 	.short	0x0024
        /*0084*/ 	.byte	0x00, 0xf0, 0x11, 0x00


	//----- nvinfo : EIATTR_KPARAM_INFO
	.align		4
.L_23:
        /*0088*/ 	.byte	0x04, 0x17
        /*008a*/ 	.short	(.L_25 - .L_24)
.L_24:
        /*008c*/ 	.word	0x00000000
        /*0090*/ 	.short	0x0005
        /*0092*/ 	.short	0x0020
        /*0094*/ 	.byte	0x00, 0xf0, 0x11, 0x00


	//----- nvinfo : EIATTR_KPARAM_INFO
	.align		4
.L_25:
        /*0098*/ 	.byte	0x04, 0x17
        /*009a*/ 	.short	(.L_27 - .L_26)
.L_26:
        /*009c*/ 	.word	0x00000000
        /*00a0*/ 	.short	0x0004
        /*00a2*/ 	.short	0x001c
        /*00a4*/ 	.byte	0x00, 0xf0, 0x11, 0x00


	//----- nvinfo : EIATTR_KPARAM_INFO
	.align		4
.L_27:
        /*00a8*/ 	.byte	0x04, 0x17
        /*00aa*/ 	.short	(.L_29 - .L_28)
.L_28:
        /*00ac*/ 	.word	0x00000000
        /*00b0*/ 	.short	0x0003
        /*00b2*/ 	.short	0x0018
        /*00b4*/ 	.byte	0x00, 0xf0, 0x11, 0x00


	//----- nvinfo : EIATTR_KPARAM_INFO
	.align		4
.L_29:
        /*00b8*/ 	.byte	0x04, 0x17
        /*00ba*/ 	.short	(.L_31 - .L_30)
.L_30:
        /*00bc*/ 	.word	0x00000000
        /*00c0*/ 	.short	0x0002
        /*00c2*/ 	.short	0x0010
        /*00c4*/ 	.byte	0x00, 0xf4, 0x21, 0x00


	//----- nvinfo : EIATTR_KPARAM_INFO
	.align		4
.L_31:
        /*00c8*/ 	.byte	0x04, 0x17
        /*00ca*/ 	.short	(.L_33 - .L_32)
.L_32:
        /*00cc*/ 	.word	0x00000000
        /*00d0*/ 	.short	0x0001
        /*00d2*/ 	.short	0x0008
        /*00d4*/ 	.byte	0x00, 0xf4, 0x21, 0x00


	//----- nvinfo : EIATTR_KPARAM_INFO
	.align		4
.L_33:
        /*00d8*/ 	.byte	0x04, 0x17
        /*00da*/ 	.short	(.L_35 - .L_34)
.L_34:
        /*00dc*/ 	.word	0x00000000
        /*00e0*/ 	.short	0x0000
        /*00e2*/ 	.short	0x0000
        /*00e4*/ 	.byte	0x00, 0xf4, 0x21, 0x00


	//----- nvinfo : EIATTR_SPARSE_MMA_MASK
	.align		4
.L_35:
        /*00e8*/ 	.byte	0x03, 0x50
        /*00ea*/ 	.short	0x0000


	//----- nvinfo : EIATTR_MAXREG_COUNT
	.align		4
        /*00ec*/ 	.byte	0x03, 0x1b
        /*00ee*/ 	.short	0x0080


	//----- nvinfo : EIATTR_NUM_BARRIERS
	.align		4
        /*00f0*/ 	.byte	0x02, 0x4c
        /*00f2*/ 	.byte	0x01
	.zero		1


	//----- nvinfo : EIATTR_ANNOTATIONS
	.align		4
        /*00f4*/ 	.byte	0x04, 0x55
        /*00f6*/ 	.short	(.L_37 - .L_36)


	//   ....[0]....
.L_36:
        /*00f8*/ 	.word	0x00000001
        /*00fc*/ 	.byte	0xe0, 0x06, 0x00, 0x00, 0x01, 0x00, 0x00, 0x00, 0x00, 0x07, 0x00, 0x00, 0x01, 0x00, 0x00, 0x00
        /* <DEDUP_REMOVED lines=169> */
        /*0b9c*/ 	.byte	0x70, 0x8f, 0x00, 0x00


	//----- nvinfo : EIATTR_MERCURY_ISA_VERSION
	.align		4
.L_37:
        /*0ba0*/ 	.byte	0x03, 0x5f
        /*0ba2*/ 	.short	0x0101


	//----- nvinfo : EIATTR_EXIT_INSTR_OFFSETS
	.align		4
        /*0ba4*/ 	.byte	0x04, 0x1c
        /*0ba6*/ 	.short	(.L_39 - .L_38)


	//   ....[0]....
.L_38:
        /*0ba8*/ 	.word	0x0000a5b0


	//   ....[1]....
        /*0bac*/ 	.word	0x0000a5d0


	//----- nvinfo : EIATTR_REQNTID
	.align		4
.L_39:
        /*0bb0*/ 	.byte	0x04, 0x10
        /*0bb2*/ 	.short	(.L_41 - .L_40)
.L_40:
        /*0bb4*/ 	.word	0x00000200
        /*0bb8*/ 	.word	0x00000001
        /*0bbc*/ 	.word	0x00000001


	//----- nvinfo : EIATTR_CBANK_PARAM_SIZE
	.align		4
.L_41:
        /*0bc0*/ 	.byte	0x03, 0x19
        /*0bc2*/ 	.short	0x0050


	//----- nvinfo : EIATTR_PARAM_CBANK
	.align		4
        /*0bc4*/ 	.byte	0x04, 0x0a
        /*0bc6*/ 	.short	(.L_43 - .L_42)
	.align		4
.L_42:
        /*0bc8*/ 	.word	index@(.nv.constant0.matmul_kernel)
        /*0bcc*/ 	.short	0x0210
        /*0bce*/ 	.short	0x0050


	//----- nvinfo : EIATTR_SW_WAR
	.align		4
.L_43:
        /*0bd0*/ 	.byte	0x04, 0x36
        /*0bd2*/ 	.short	(.L_45 - .L_44)
.L_44:
        /*0bd4*/ 	.word	0x00000008
.L_45:


//--------------------- .nv.callgraph             --------------------------
	.section	.nv.callgraph,"",@"SHT_CUDA_CALLGRAPH"
	.align	4
	.sectionentsize	8
	.align		4
        /*0000*/ 	.word	0x00000000
	.align		4
        /*0004*/ 	.word	0xffffffff
	.align		4
        /*0008*/ 	.word	0x00000000
	.align		4
        /*000c*/ 	.word	0xfffffffe
	.align		4
        /*0010*/ 	.word	0x00000000
	.align		4
        /*0014*/ 	.word	0xfffffffd
	.align		4
        /*0018*/ 	.word	0x00000000
	.align		4
        /*001c*/ 	.word	0xfffffffc


//--------------------- .text.matmul_kernel       --------------------------
	.section	.text.matmul_kernel,"ax",@progbits
	.align	128
        .global         matmul_kernel
        .type           matmul_kernel,@function
        .size           matmul_kernel,(.L_x_3 - matmul_kernel)
        .other          matmul_kernel,@"STO_CUDA_ENTRY STV_DEFAULT"
matmul_kernel:
.text.matmul_kernel:
[----:B------:R-:W0:Y:S08]  /*0000*/  LDC R1, c[0x0][0x28] ;  /* 0x00000a00ff017b82 */ /* 0x000e300000000800 */
[----:B------:R-:W1:Y:S01]  /*0010*/  LDC.64 R56, c[0x0][0x228] ;  /* 0x00008a00ff387b82 */ /* 0x000e620000000a00 */
[----:B------:R-:W2:Y:S01]  /*0020*/  S2R R5, SR_CTAID.X ;  /* 0x0000000000057919 */ /* 0x000ea20000002500 */
[----:B------:R-:W-:Y:S01]  /*0030*/  ULDC UR20, c[0x0][0x230] ;  /* 0x00008c0000147ab9 */ /* 0x000fe20000000800 */
[----:B0-----:R-:W-:Y:S01]  /*0040*/  VIADD R1, R1, 0xfffffe10 ;  /* 0xfffffe1001017836 */ /* 0x001fe20000000000 */
[----:B------:R-:W-:Y:S01]  /*0050*/  UIADD3 UR20, UR20, 0x7f, URZ ;  /* 0x0000007f14147890 */ /* 0x000fe2000fffe03f */
[----:B------:R-:W0:Y:S01]  /*0060*/  S2R R64, SR_TID.X ;  /* 0x0000000000407919 */ /* 0x000e220000002100 */
[----:B------:R-:W-:Y:S01]  /*0070*/  UMOV UR58, 0x400 ;  /* 0x00000400003a7882 */ /* 0x000fe20000000000 */
[----:B------:R-:W-:Y:S01]  /*0080*/  ULDC.64 UR38, c[0x0][0x208] ;  /* 0x0000820000267ab9 */ /* 0x000fe20000000a00 */
[----:B------:R-:W3:Y:S01]  /*0090*/  S2UR UR4, SR_CgaCtaId ;  /* 0x00000000000479c3 */ /* 0x000ee20000008800 */
[----:B------:R-:W-:Y:S01]  /*00a0*/  UISETP.GE.AND UP0, UPT, UR20, 0x80, UPT ;  /* 0x000000801400788c */ /* 0x000fe2000bf06270 */
[----:B------:R-:W-:-:S02]  /*00b0*/  CS2R R24, SRZ ;  /* 0x0000000000187805 */ /* 0x000fc4000001ff00 */
[----:B------:R-:W-:Y:S02]  /*00c0*/  CS2R R26, SRZ ;  /* 0x00000000001a7805 */ /* 0x000fe4000001ff00 */
[----:B------:R-:W-:Y:S02]  /*00d0*/  CS2R R28, SRZ ;  /* 0x00000000001c7805 */ /* 0x000fe4000001ff00 */
[----:B------:R-:W-:Y:S02]  /*00e0*/  CS2R R30, SRZ ;  /* 0x00000000001e7805 */ /* 0x000fe4000001ff00 */
[----:B------:R-:W-:Y:S02]  /*00f0*/  CS2R R32, SRZ ;  /* 0x0000000000207805 */ /* 0x000fe4000001ff00 */
[----:B------:R-:W-:Y:S02]  /*0100*/  CS2R R34, SRZ ;  /* 0x0000000000227805 */ /* 0x000fe4000001ff00 */
[----:B------:R-:W-:-:S02]  /*0110*/  CS2R R36, SRZ ;  /* 0x0000000000247805 */ /* 0x000fc4000001ff00 */
[----:B------:R-:W-:Y:S02]  /*0120*/  CS2R R38, SRZ ;  /* 0x0000000000267805 */ /* 0x000fe4000001ff00 */
[----:B------:R-:W-:Y:S02]  /*0130*/  CS2R R40, SRZ ;  /* 0x0000000000287805 */ /* 0x000fe4000001ff00 */
[----:B------:R-:W-:Y:S02]  /*0140*/  CS2R R42, SRZ ;  /* 0x00000000002a7805 */ /* 0x000fe4000001ff00 */
[----:B------:R-:W-:Y:S02]  /*0150*/  CS2R R44, SRZ ;  /* 0x00000000002c7805 */ /* 0x000fe4000001ff00 */
[----:B------:R-:W-:Y:S02]  /*0160*/  CS2R R46, SRZ ;  /* 0x00000000002e7805 */ /* 0x000fe4000001ff00 */
[----:B------:R-:W-:-:S02]  /*0170*/  CS2R R48, SRZ ;  /* 0x0000000000307805 */ /* 0x000fc4000001ff00 */
[----:B------:R-:W-:Y:S01]  /*0180*/  CS2R R50, SRZ ;  /* 0x0000000000327805 */ /* 0x000fe2000001ff00 */
[----:B-1----:R-:W-:Y:S01]  /*0190*/  VIADD R0, R57, 0xff ;  /* 0x000000ff39007836 */ /* 0x002fe20000000000 */
[----:B------:R-:W-:Y:S02]  /*01a0*/  CS2R R52, SRZ ;  /* 0x0000000000347805 */ /* 0x000fe4000001ff00 */
[----:B------:R-:W-:Y:S02]  /*01b0*/  CS2R R54, SRZ ;  /* 0x0000000000367805 */ /* 0x000fe4000001ff00 */
[----:B------:R-:W-:Y:S01]  /*01c0*/  SHF.R.S32.HI R3, RZ, 0x1f, R0 ;  /* 0x0000001fff037819 */ /* 0x000fe20000011400 */
[----:B---3--:R-:W-:-:S03]  /*01d0*/  ULEA UR58, UR4, UR58, 0x18 ;  /* 0x0000003a043a7291 */ /* 0x008fc6000f8ec03f */
[----:B------:R-:W-:Y:S02]  /*01e0*/  LEA.HI R3, R3, R0, RZ, 0x8 ;  /* 0x0000000003037211 */ /* 0x000fe400078f40ff */
[----:B--2---:R-:W-:Y:S02]  /*01f0*/  IABS R8, R5 ;  /* 0x0000000500087213 */ /* 0x004fe40000000000 */
[----:B------:R-:W-:Y:S02]  /*0200*/  SHF.R.S32.HI R3, RZ, 0x8, R3 ;  /* 0x00000008ff037819 */ /* 0x000fe40000011403 */
[C---:B0-----:R-:W-:Y:S02]  /*0210*/  LEA.HI R74, R64.reuse, 0x8, RZ, 0x1a ;  /* 0x00000008404a7811 */ /* 0x041fe400078fd0ff */
[C---:B------:R-:W-:Y:S01]  /*0220*/  LEA.HI R73, R64.reuse, 0x18, RZ, 0x1a ;  /* 0x0000001840497811 */ /* 0x040fe200078fd0ff */
[----:B------:R-:W-:Y:S01]  /*0230*/  IMAD.SHL.U32 R4, R3, 0x8, RZ ;  /* 0x0000000803047824 */ /* 0x000fe200078e00ff */
[----:B------:R-:W-:-:S02]  /*0240*/  LEA.HI R72, R64, 0x28, RZ, 0x1a ;  /* 0x0000002840487811 */ /* 0x000fc400078fd0ff */
[C---:B------:R-:W-:Y:S02]  /*0250*/  LEA.HI R71, R64.reuse, 0x38, RZ, 0x1a ;  /* 0x0000003840477811 */ /* 0x040fe400078fd0ff */
[-C--:B------:R-:W-:Y:S02]  /*0260*/  IABS R7, R4.reuse ;  /* 0x0000000400077213 */ /* 0x080fe40000000000 */
[----:B------:R-:W-:Y:S02]  /*0270*/  IABS R10, R4 ;  /* 0x00000004000a7213 */ /* 0x000fe40000000000 */
[----:B------:R-:W0:Y:S01]  /*0280*/  I2F.RP R0, R7 ;  /* 0x0000000700007306 */ /* 0x000e220000209400 */
[C---:B------:R-:W-:Y:S02]  /*0290*/  LEA.HI R70, R64.reuse, 0x48, RZ, 0x1a ;  /* 0x0000004840467811 */ /* 0x040fe400078fd0ff */
[C---:B------:R-:W-:Y:S02]  /*02a0*/  LEA.HI R69, R64.reuse, 0x58, RZ, 0x1a ;  /* 0x0000005840457811 */ /* 0x040fe400078fd0ff */
[----:B------:R-:W-:-:S02]  /*02b0*/  LEA.HI R68, R64, 0x68, RZ, 0x1a ;  /* 0x0000006840447811 */ /* 0x000fc400078fd0ff */
[C---:B------:R-:W-:Y:S02]  /*02c0*/  LEA.HI R67, R64.reuse, 0x78, RZ, 0x1a ;  /* 0x0000007840437811 */ /* 0x040fe400078fd0ff */
[----:B------:R-:W-:Y:S01]  /*02d0*/  LOP3.LUT R75, R64, 0x7f, RZ, 0xc0, !PT ;  /* 0x0000007f404b7812 */ /* 0x000fe200078ec0ff */
[----:B0-----:R-:W0:Y:S02]  /*02e0*/  MUFU.RCP R0, R0 ;  /* 0x0000000000007308 */ /* 0x001e240000001000 */
[----:B0-----:R-:W-:Y:S02]  /*02f0*/  VIADD R2, R0, 0xffffffe ;  /* 0x0ffffffe00027836 */ /* 0x001fe40000000000 */
[----:B------:R-:W-:-:S04]  /*0300*/  IMAD.MOV R0, RZ, RZ, -R10 ;  /* 0x000000ffff007224 */ /* 0x000fc800078e0a0a */
[----:B------:R0:W1:Y:S02]  /*0310*/  F2I.FTZ.U32.TRUNC.NTZ R3, R2 ;  /* 0x0000000200037305 */ /* 0x000064000021f000 */
[----:B0-----:R-:W-:Y:S02]  /*0320*/  IMAD.MOV.U32 R2, RZ, RZ, RZ ;  /* 0x000000ffff027224 */ /* 0x001fe400078e00ff */
[----:B-1----:R-:W-:-:S04]  /*0330*/  IMAD.MOV R6, RZ, RZ, -R3 ;  /* 0x000000ffff067224 */ /* 0x002fc800078e0a03 */
[----:B------:R-:W-:Y:S02]  /*0340*/  IMAD R9, R6, R7, RZ ;  /* 0x0000000706097224 */ /* 0x000fe400078e02ff */
[----:B------:R-:W-:Y:S02]  /*0350*/  IMAD.MOV.U32 R6, RZ, RZ, R8 ;  /* 0x000000ffff067224 */ /* 0x000fe400078e0008 */
[----:B------:R-:W-:-:S06]  /*0360*/  IMAD.HI.U32 R3, R3, R9, R2 ;  /* 0x0000000903037227 */ /* 0x000fcc00078e0002 */
[----:B------:R-:W-:-:S04]  /*0370*/  IMAD.HI.U32 R3, R3, R6, RZ ;  /* 0x0000000603037227 */ /* 0x000fc800078e00ff */
[----:B------:R-:W-:-:S05]  /*0380*/  IMAD R0, R3, R0, R6 ;  /* 0x0000000003007224 */ /* 0x000fca00078e0206 */
[----:B------:R-:W-:-:S13]  /*0390*/  ISETP.GT.U32.AND P1, PT, R7, R0, PT ;  /* 0x000000000700720c */ /* 0x000fda0003f24070 */
[----:B------:R-:W-:Y:S02]  /*03a0*/  @!P1 IMAD.IADD R0, R0, 0x1, -R7 ;  /* 0x0000000100009824 */ /* 0x000fe400078e0a07 */
[----:B------:R-:W-:Y:S01]  /*03b0*/  @!P1 VIADD R3, R3, 0x1 ;  /* 0x0000000103039836 */ /* 0x000fe20000000000 */
[----:B------:R-:W-:Y:S02]  /*03c0*/  ISETP.NE.AND P1, PT, R4, RZ, PT ;  /* 0x000000ff0400720c */ /* 0x000fe40003f25270 */
[----:B------:R-:W-:Y:S02]  /*03d0*/  ISETP.GE.U32.AND P0, PT, R0, R7, PT ;  /* 0x000000070000720c */ /* 0x000fe40003f06070 */
[----:B------:R-:W-:-:S04]  /*03e0*/  LOP3.LUT R0, R5, R4, RZ, 0x3c, !PT ;  /* 0x0000000405007212 */ /* 0x000fc800078e3cff */
[----:B------:R-:W-:Y:S01]  /*03f0*/  ISETP.GE.AND P2, PT, R0, RZ, PT ;  /* 0x000000ff0000720c */ /* 0x000fe20003f46270 */
[----:B------:R-:W-:-:S06]  /*0400*/  VIADD R0, R56, 0x3f ;  /* 0x0000003f38007836 */ /* 0x000fcc0000000000 */
[----:B------:R-:W-:-:S04]  /*0410*/  @P0 VIADD R3, R3, 0x1 ;  /* 0x0000000103030836 */ /* 0x000fc80000000000 */
[----:B------:R-:W-:Y:S01]  /*0420*/  IMAD.MOV.U32 R2, RZ, RZ, R3 ;  /* 0x000000ffff027224 */ /* 0x000fe200078e0003 */
[----:B------:R-:W-:-:S03]  /*0430*/  SHF.R.S32.HI R3, RZ, 0x1f, R0 ;  /* 0x0000001fff037819 */ /* 0x000fc60000011400 */
[----:B------:R-:W-:Y:S01]  /*0440*/  @!P2 IMAD.MOV R2, RZ, RZ, -R2 ;  /* 0x000000ffff02a224 */ /* 0x000fe200078e0a02 */
[----:B------:R-:W-:Y:S02]  /*0450*/  @!P1 LOP3.LUT R2, RZ, R4, RZ, 0x33, !PT ;  /* 0x00000004ff029212 */ /* 0x000fe400078e33ff */
[----:B------:R-:W-:-:S03]  /*0460*/  LEA.HI R3, R3, R0, RZ, 0x6 ;  /* 0x0000000003037211 */ /* 0x000fc600078f30ff */
[----:B------:R-:W-:Y:S02]  /*0470*/  IMAD.SHL.U32 R6, R2, 0x8, RZ ;  /* 0x0000000802067824 */ /* 0x000fe400078e00ff */
[----:B------:R-:W-:-:S03]  /*0480*/  IMAD.MOV R2, RZ, RZ, -R2 ;  /* 0x000000ffff027224 */ /* 0x000fc600078e0a02 */
[----:B------:R-:W-:Y:S01]  /*0490*/  LEA.HI.SX32 R3, R3, -R6, 0x1a ;  /* 0x8000000603037211 */ /* 0x000fe200078fd2ff */
[----:B------:R-:W-:-:S03]  /*04a0*/  IMAD R4, R4, R2, R5 ;  /* 0x0000000204047224 */ /* 0x000fc600078e0205 */
[----:B------:R-:W-:Y:S02]  /*04b0*/  VIMNMX R11, R3, 0x8, PT ;  /* 0x00000008030b7848 */ /* 0x000fe40003fe0100 */
[----:B------:R-:W-:Y:S02]  /*04c0*/  IABS R9, R4 ;  /* 0x0000000400097213 */ /* 0x000fe40000000000 */
[----:B------:R-:W-:-:S04]  /*04d0*/  IABS R7, R11 ;  /* 0x0000000b00077213 */ /* 0x000fc80000000000 */
[----:B------:R-:W0:Y:S08]  /*04e0*/  I2F.RP R0, R7 ;  /* 0x0000000700007306 */ /* 0x000e300000209400 */
[----:B0-----:R-:W0:Y:S02]  /*04f0*/  MUFU.RCP R0, R0 ;  /* 0x0000000000007308 */ /* 0x001e240000001000 */
[----:B0-----:R-:W-:-:S06]  /*0500*/  VIADD R3, R0, 0xffffffe ;  /* 0x0ffffffe00037836 */ /* 0x001fcc0000000000 */
[----:B------:R-:W0:Y:S02]  /*0510*/  F2I.FTZ.U32.TRUNC.NTZ R3, R3 ;  /* 0x0000000300037305 */ /* 0x000e24000021f000 */
[----:B0-----:R-:W-:-:S04]  /*0520*/  IMAD.MOV R8, RZ, RZ, -R3 ;  /* 0x000000ffff087224 */ /* 0x001fc800078e0a03 */
[----:B------:R-:W-:Y:S01]  /*0530*/  IMAD.MOV.U32 R2, RZ, RZ, R8 ;  /* 0x000000ffff027224 */ /* 0x000fe200078e0008 */
[----:B------:R-:W-:-:S03]  /*0540*/  IABS R8, R11 ;  /* 0x0000000b00087213 */ /* 0x000fc60000000000 */
[----:B------:R-:W-:Y:S02]  /*0550*/  IMAD R5, R2, R7, RZ ;  /* 0x0000000702057224 */ /* 0x000fe400078e02ff */
[----:B------:R-:W-:Y:S02]  /*0560*/  IMAD.MOV.U32 R2, RZ, RZ, RZ ;  /* 0x000000ffff027224 */ /* 0x000fe400078e00ff */
[----:B------:R-:W-:Y:S02]  /*0570*/  IMAD.MOV R0, RZ, RZ, -R8 ;  /* 0x000000ffff007224 */ /* 0x000fe400078e0a08 */
[----:B------:R-:W-:Y:S01]  /*0580*/  IMAD.HI.U32 R2, R3, R5, R2 ;  /* 0x0000000503027227 */ /* 0x000fe200078e0002 */
[----:B------:R-:W-:-:S05]  /*0590*/  LOP3.LUT R3, R64, 0x3f, RZ, 0xc0, !PT ;  /* 0x0000003f40037812 */ /* 0x000fca00078ec0ff */
        /* <DEDUP_REMOVED lines=8> */
[----:B------:R-:W-:-:S07]  /*0620*/  ISETP.GE.AND P2, PT, R0, RZ, PT ;  /* 0x000000ff0000720c */ /* 0x000fce0003f46270 */
[----:B------:R-:W-:Y:S01]  /*0630*/  @P0 VIADD R2, R2, 0x1 ;  /* 0x0000000102020836 */ /* 0x000fe20000000000 */
[----:B------:R-:W-:-:S05]  /*0640*/  PLOP3.LUT P0, PT, PT, PT, UP0, 0x80, 0x0 ;  /* 0x000000000000781c */ /* 0x000fca0003f0f008 */
[----:B------:R-:W-:Y:S01]  /*0650*/  @!P2 IMAD.MOV R2, RZ, RZ, -R2 ;  /* 0x000000ffff02a224 */ /* 0x000fe200078e0a02 */
[----:B------:R-:W-:-:S05]  /*0660*/  @!P1 LOP3.LUT R2, RZ, R11, RZ, 0x33, !PT ;  /* 0x0000000bff029212 */ /* 0x000fca00078e33ff */
[----:B------:R-:W-:Y:S02]  /*0670*/  IMAD.MOV R0, RZ, RZ, -R2 ;  /* 0x000000ffff007224 */ /* 0x000fe400078e0a02 */
[----:B------:R-:W-:Y:S02]  /*0680*/  IMAD.SHL.U32 R13, R2, 0x100, RZ ;  /* 0x00000100020d7824 */ /* 0x000fe400078e00ff */
[----:B------:R-:W-:-:S04]  /*0690*/  IMAD R0, R11, R0, R4 ;  /* 0x000000000b007224 */ /* 0x000fc800078e0204 */
[----:B------:R-:W-:Y:S01]  /*06a0*/  IMAD.IADD R0, R6, 0x1, R0 ;  /* 0x0000000106007824 */ /* 0x000fe200078e0200 */
[----:B------:R-:W-:-:S03]  /*06b0*/  LOP3.LUT R6, R64, 0x180, RZ, 0xc0, !PT ;  /* 0x0000018040067812 */ /* 0x000fc600078ec0ff */
[----:B------:R-:W-:Y:S01]  /*06c0*/  IMAD R12, R0, 0x40, R3 ;  /* 0x00000040000c7824 */ /* 0x000fe200078e0203 */
[----:B------:R-:W-:-:S04]  /*06d0*/  SHF.R.U32.HI R0, RZ, 0x6, R64 ;  /* 0x00000006ff007819 */ /* 0x000fc80000011640 */
[----:B------:R0:W-:Y:S01]  /*06e0*/  STL [R1+0x16c], R12 ;  /* 0x00016c0c01007387 */ /* 0x0001e20000100800 */
[----:B------:R-:W-:-:S03]  /*06f0*/  SGXT.U32 R0, R0, 0x3 ;  /* 0x000000030000781a */ /* 0x000fc60000000000 */
[----:B------:R0:W-:Y:S01]  /*0700*/  STL [R1+0x164], R13 ;  /* 0x0001640d01007387 */ /* 0x0001e20000100800 */
[----:B------:R-:W-:Y:S05]  /*0710*/  @!P0 BRA `(.L_x_0) ;  /* 0x0000008800008947 */ /* 0x000fea0003800000 */
[----:B------:R-:W-:Y:S01]  /*0720*/  IABS R11, R56 ;  /* 0x00000038000b7213 */ /* 0x000fe20000000000 */
[----:B------:R-:W-:Y:S01]  /*0730*/  ULDC UR21, c[0x0][0x240] ;  /* 0x0000900000157ab9 */ /* 0x000fe20000000800 */
[----:B------:R-:W-:Y:S01]  /*0740*/  IABS R32, R57 ;  /* 0x0000003900207213 */ /* 0x000fe20000000000 */
[----:B------:R-:W-:Y:S01]  /*0750*/  ULDC.64 UR16, c[0x0][0x218] ;  /* 0x0000860000107ab9 */ /* 0x000fe20000000a00 */
[----:B------:R-:W1:Y:S01]  /*0760*/  I2F.RP R8, R11 ;  /* 0x0000000b00087306 */ /* 0x000e620000209400 */
[----:B------:R-:W-:Y:S01]  /*0770*/  LEA.HI R33, R6, R13, RZ, 0x19 ;  /* 0x0000000d06217211 */ /* 0x000fe200078fc8ff */
[----:B------:R-:W-:Y:S01]  /*0780*/  ULDC UR22, c[0x0][0x234] ;  /* 0x00008d0000167ab9 */ /* 0x000fe20000000800 */
[----:B------:R-:W-:Y:S01]  /*0790*/  SHF.R.U32.HI R64, RZ, 0x5, R64 ;  /* 0x00000005ff407819 */ /* 0x000fe20000011640 */
[----:B------:R-:W-:Y:S01]  /*07a0*/  ULDC.64 UR18, c[0x0][0x210] ;  /* 0x0000840000127ab9 */ /* 0x000fe20000000a00 */
[----:B------:R-:W-:Y:S01]  /*07b0*/  IABS R117, R33 ;  /* 0x0000002100757213 */ /* 0x000fe20000000000 */
[C---:B------:R-:W-:Y:S01]  /*07c0*/  VIADD R6, R33.reuse, 0xfc ;  /* 0x000000fc21067836 */ /* 0x040fe20000000000 */
[----:B------:R-:W-:Y:S01]  /*07d0*/  R2UR UR4, R64 ;  /* 0x00000000400472ca */ /* 0x000fe200000e0000 */
[----:B------:R-:W2:Y:S01]  /*07e0*/  I2F.RP R7, R32 ;  /* 0x0000002000077306 */ /* 0x000ea20000209400 */
[C---:B0-----:R-:W-:Y:S01]  /*07f0*/  VIADD R13, R33.reuse, 0x6c ;  /* 0x0000006c210d7836 */ /* 0x041fe20000000000 */
[----:B------:R-:W-:Y:S01]  /*0800*/  ULDC UR59, c[0x0][0x230] ;  /* 0x00008c00003b7ab9 */ /* 0x000fe20000000800 */
[----:B------:R-:W-:Y:S01]  /*0810*/  IABS R45, R6 ;  /* 0x00000006002d7213 */ /* 0x000fe20000000000 */
[C---:B------:R-:W-:Y:S01]  /*0820*/  VIADD R15, R33.reuse, 0x64 ;  /* 0x00000064210f7836 */ /* 0x040fe20000000000 */
[----:B------:R-:W-:Y:S01]  /*0830*/  ISETP.GE.AND P4, PT, R6, RZ, PT ;  /* 0x000000ff0600720c */ /* 0x000fe20003f86270 */
[C---:B------:R-:W-:Y:S01]  /*0840*/  VIADD R6, R33.reuse, 0xec ;  /* 0x000000ec21067836 */ /* 0x040fe20000000000 */
[----:B------:R-:W-:Y:S01]  /*0850*/  IABS R16, R13 ;  /* 0x0000000d00107213 */ /* 0x000fe20000000000 */
[----:B-1----:R-:W0:Y:S01]  /*0860*/  MUFU.RCP R8, R8 ;  /* 0x0000000800087308 */ /* 0x002e220000001000 */
[----:B------:R-:W-:-:S02]  /*0870*/  VIADD R17, R33, 0x60 ;  /* 0x0000006021117836 */ /* 0x000fc40000000000 */
[----:B------:R-:W-:Y:S01]  /*0880*/  IABS R47, R6 ;  /* 0x00000006002f7213 */ /* 0x000fe20000000000 */
[C---:B------:R-:W-:Y:S02]  /*0890*/  VIADD R19, R33.reuse, 0x5c ;  /* 0x0000005c21137836 */ /* 0x040fe40000000000 */
[C---:B------:R-:W-:Y:S02]  /*08a0*/  VIADD R23, R33.reuse, 0x40 ;  /* 0x0000004021177836 */ /* 0x040fe40000000000 */
[----:B--2---:R-:W1:Y:S01]  /*08b0*/  MUFU.RCP R7, R7 ;  /* 0x0000000700077308 */ /* 0x004e620000001000 */
[C---:B------:R-:W-:Y:S02]  /*08c0*/  VIADD R29, R33.reuse, 0x3c ;  /* 0x0000003c211d7836 */ /* 0x040fe40000000000 */
[C---:B------:R-:W-:Y:S02]  /*08d0*/  VIADD R37, R33.reuse, 0x34 ;  /* 0x0000003421257836 */ /* 0x040fe40000000000 */
[C---:B------:R-:W-:Y:S01]  /*08e0*/  VIADD R35, R33.reuse, 0x38 ;  /* 0x0000003821237836 */ /* 0x040fe20000000000 */
[----:B------:R-:W-:Y:S01]  /*08f0*/  IABS R20, R29 ;  /* 0x0000001d00147213 */ /* 0x000fe20000000000 */
[C---:B------:R-:W-:Y:S01]  /*0900*/  VIADD R40, R33.reuse, 0x30 ;  /* 0x0000003021287836 */ /* 0x040fe20000000000 */
[----:B------:R-:W-:Y:S01]  /*0910*/  IABS R25, R37 ;  /* 0x0000002500197213 */ /* 0x000fe20000000000 */
[----:B0-----:R-:W-:Y:S01]  /*0920*/  VIADD R4, R8, 0xffffffe ;  /* 0x0ffffffe08047836 */ /* 0x001fe20000000000 */
[----:B------:R-:W-:Y:S01]  /*0930*/  IABS R8, R12 ;  /* 0x0000000c00087213 */ /* 0x000fe20000000000 */
[C---:B------:R-:W-:Y:S01]  /*0940*/  VIADD R46, R33.reuse, 0x28 ;  /* 0x00000028212e7836 */ /* 0x040fe20000000000 */
[----:B------:R-:W-:Y:S01]  /*0950*/  IABS R27, R40 ;  /* 0x00000028001b7213 */ /* 0x000fe20000000000 */
[----:B------:R0:W2:Y:S01]  /*0960*/  F2I.FTZ.U32.TRUNC.NTZ R5, R4 ;  /* 0x0000000400057305 */ /* 0x0000a2000021f000 */
[----:B------:R-:W-:-:S02]  /*0970*/  VIADD R44, R33, 0x24 ;  /* 0x00000024212c7836 */ /* 0x000fc40000000000 */
[----:B------:R-:W-:Y:S01]  /*0980*/  VIADD R42, R33, 0x2c ;  /* 0x0000002c212a7836 */ /* 0x000fe20000000000 */
[----:B------:R-:W-:Y:S01]  /*0990*/  IABS R30, R46 ;  /* 0x0000002e001e7213 */ /* 0x000fe20000000000 */
[----:B-1----:R-:W-:Y:S01]  /*09a0*/  VIADD R2, R7, 0xffffffe ;  /* 0x0ffffffe07027836 */ /* 0x002fe20000000000 */
[----:B------:R-:W-:Y:S01]  /*09b0*/  IABS R34, R44 ;  /* 0x0000002c00227213 */ /* 0x000fe20000000000 */
[C---:B------:R-:W-:Y:S02]  /*09c0*/  VIADD R7, R33.reuse, 0xf4 ;  /* 0x000000f421077836 */ /* 0x040fe40000000000 */
[----:B------:R1:W3:Y:S01]  /*09d0*/  F2I.FTZ.U32.TRUNC.NTZ R3, R2 ;  /* 0x0000000200037305 */ /* 0x0002e2000021f000 */
[----:B0-----:R-:W-:Y:S02]  /*09e0*/  IMAD.MOV.U32 R4, RZ, RZ, RZ ;  /* 0x000000ffff047224 */ /* 0x001fe400078e00ff */
[----:B------:R-:W-:Y:S01]  /*09f0*/  IABS R39, R7 ;  /* 0x0000000700277213 */ /* 0x000fe20000000000 */
[----:B------:R-:W-:-:S02]  /*0a00*/  VIADD R50, R33, 0x20 ;  /* 0x0000002021327836 */ /* 0x000fc40000000000 */
[--C-:B--2---:R-:W-:Y:S02]  /*0a10*/  IMAD.MOV R10, RZ, RZ, -R5.reuse ;  /* 0x000000ffff0a7224 */ /* 0x104fe400078e0a05 */
[----:B------:R-:W-:Y:S02]  /*0a20*/  VIADD R52, R33, 0x1c ;  /* 0x0000001c21347836 */ /* 0x000fe40000000000 */
[----:B------:R-:W-:Y:S02]  /*0a30*/  IMAD R9, R10, R11, RZ ;  /* 0x0000000b0a097224 */ /* 0x000fe400078e02ff */
[----:B-1----:R-:W-:Y:S01]  /*0a40*/  IMAD.MOV.U32 R2, RZ, RZ, RZ ;  /* 0x000000ffff027224 */ /* 0x002fe200078e00ff */
[----:B------:R-:W-:Y:S01]  /*0a50*/  IABS R36, R52 ;  /* 0x0000003400247213 */ /* 0x000fe20000000000 */
[----:B------:R-:W-:-:S04]  /*0a60*/  IMAD.HI.U32 R5, R5, R9, R4 ;  /* 0x0000000905057227 */ /* 0x000fc800078e0004 */
[----:B---3--:R-:W-:Y:S02]  /*0a70*/  IMAD.MOV R9, RZ, RZ, -R3 ;  /* 0x000000ffff097224 */ /* 0x008fe400078e0a03 */
[----:B------:R-:W-:-:S04]  /*0a80*/  IMAD.HI.U32 R5, R5, R8, RZ ;  /* 0x0000000805057227 */ /* 0x000fc800078e00ff */
[----:B------:R-:W-:Y:S02]  /*0a90*/  IMAD R9, R9, R32, RZ ;  /* 0x0000002009097224 */ /* 0x000fe400078e02ff */
[----:B------:R-:W-:Y:S02]  /*0aa0*/  IMAD.MOV R5, RZ, RZ, -R5 ;  /* 0x000000ffff057224 */ /* 0x000fe400078e0a05 */
[----:B------:R-:W-:-:S04]  /*0ab0*/  IMAD.HI.U32 R9, R3, R9, R2 ;  /* 0x0000000903097227 */ /* 0x000fc800078e0002 */
[----:B------:R-:W-:Y:S02]  /*0ac0*/  IMAD R4, R11, R5, R8 ;  /* 0x000000050b047224 */ /* 0x000fe400078e0208 */
[----:B------:R-:W-:-:S03]  /*0ad0*/  IMAD.HI.U32 R2, R9, R45, RZ ;  /* 0x0000002d09027227 */ /* 0x000fc600078e00ff */
[----:B------:R-:W-:Y:S01]  /*0ae0*/  ISETP.GT.U32.AND P0, PT, R11, R4, PT ;  /* 0x000000040b00720c */ /* 0x000fe20003f04070 */
[----:B------:R-:W-:Y:S02]  /*0af0*/  IMAD.MOV R2, RZ, RZ, -R2 ;  /* 0x000000ffff027224 */ /* 0x000fe400078e0a02 */
[C---:B------:R-:W-:Y:S02]  /*0b00*/  VIADD R5, R33.reuse, 0xf8 ;  /* 0x000000f821057836 */ /* 0x040fe40000000000 */
[C---:B------:R-:W-:Y:S02]  /*0b10*/  IMAD R45, R32.reuse, R2, R45 ;  /* 0x00000002202d7224 */ /* 0x040fe400078e022d */
[----:B------:R-:W-:Y:S01]  /*0b20*/  VIADD R8, R33, 0xf0 ;  /* 0x000000f021087836 */ /* 0x000fe20000000000 */
[----:B------:R-:W-:Y:S01]  /*0b30*/  IABS R43, R5 ;  /* 0x00000005002b7213 */ /* 0x000fe20000000000 */
[----:B------:R-:W-:Y:S01]  /*0b40*/  IMAD.HI.U32 R2, R9, R39, RZ ;  /* 0x0000002709027227 */ /* 0x000fe200078e00ff */
[----:B------:R-:W-:-:S02]  /*0b50*/  ISETP.GT.U32.AND P1, PT, R32, R45, PT ;  /* 0x0000002d2000720c */ /* 0x000fc40003f24070 */
[----:B------:R-:W-:Y:S01]  /*0b60*/  IABS R41, R8 ;  /* 0x0000000800297213 */ /* 0x000fe20000000000 */
[----:B------:R-:W-:-:S04]  /*0b70*/  IMAD.HI.U32 R3, R9, R43, RZ ;  /* 0x0000002b09037227 */ /* 0x000fc800078e00ff */
[----:B------:R-:W-:Y:S02]  /*0b80*/  IMAD.MOV R3, RZ, RZ, -R3 ;  /* 0x000000ffff037224 */ /* 0x000fe400078e0a03 */
[----:B------:R-:W-:Y:S02]  /*0b90*/  IMAD.MOV R2, RZ, RZ, -R2 ;  /* 0x000000ffff027224 */ /* 0x000fe400078e0a02 */
[C---:B------:R-:W-:Y:S02]  /*0ba0*/  IMAD R43, R32.reuse, R3, R43 ;  /* 0x00000003202b7224 */ /* 0x040fe400078e022b */
[----:B------:R-:W-:Y:S02]  /*0bb0*/  @!P1 IMAD.IADD R45, R45, 0x1, -R32 ;  /* 0x000000012d2d9824 */ /* 0x000fe400078e0a20 */
[----:B------:R-:W-:Y:S01]  /*0bc0*/  IMAD.HI.U32 R3, R9, R41, RZ ;  /* 0x0000002909037227 */ /* 0x000fe200078e00ff */
[C---:B------:R-:W-:Y:S02]  /*0bd0*/  ISETP.GT.U32.AND P2, PT, R32.reuse, R43, PT ;  /* 0x0000002b2000720c */ /* 0x040fe40003f44070 */
[C---:B------:R-:W-:Y:S01]  /*0be0*/  ISETP.GT.U32.AND P6, PT, R32.reuse, R45, PT ;  /* 0x0000002d2000720c */ /* 0x040fe20003fc4070 */
[----:B------:R-:W-:-:S02]  /*0bf0*/  IMAD R39, R32, R2, R39 ;  /* 0x0000000220277224 */ /* 0x000fc400078e0227 */
[----:B------:R-:W-:Y:S02]  /*0c00*/  IMAD.MOV R3, RZ, RZ, -R3 ;  /* 0x000000ffff037224 */ /* 0x000fe400078e0a03 */
[----:B------:R-:W-:Y:S01]  /*0c10*/  @!P0 IMAD.IADD R4, R4, 0x1, -R11 ;  /* 0x0000000104048824 */ /* 0x000fe200078e0a0b */
[C---:B------:R-:W-:Y:S01]  /*0c20*/  ISETP.GT.U32.AND P1, PT, R32.reuse, R39, PT ;  /* 0x000000272000720c */ /* 0x040fe20003f24070 */
[----:B------:R-:W-:Y:S01]  /*0c30*/  IMAD R41, R32, R3, R41 ;  /* 0x0000000320297224 */ /* 0x000fe200078e0229 */
[----:B------:R-:W-:Y:S01]  /*0c40*/  ISETP.GE.AND P0, PT, R12, RZ, PT ;  /* 0x000000ff0c00720c */ /* 0x000fe20003f06270 */
[----:B------:R-:W-:Y:S01]  /*0c50*/  IMAD.HI.U32 R3, R9, R47, RZ ;  /* 0x0000002f09037227 */ /* 0x000fe200078e00ff */
[----:B------:R-:W-:Y:S02]  /*0c60*/  ISETP.GT.U32.AND P3, PT, R11, R4, PT ;  /* 0x000000040b00720c */ /* 0x000fe40003f64070 */
[----:B------:R-:W-:Y:S01]  /*0c70*/  IABS R12, R15 ;  /* 0x0000000f000c7213 */ /* 0x000fe20000000000 */
[--C-:B------:R-:W-:Y:S01]  /*0c80*/  @!P6 IMAD.IADD R45, R45, 0x1, -R32.reuse ;  /* 0x000000012d2de824 */ /* 0x100fe200078e0a20 */
[----:B------:R-:W-:Y:S01]  /*0c90*/  ISETP.GT.U32.AND P6, PT, R32, R41, PT ;  /* 0x000000292000720c */ /* 0x000fe20003fc4070 */
[----:B------:R-:W-:Y:S01]  /*0ca0*/  @!P2 IMAD.IADD R43, R43, 0x1, -R32 ;  /* 0x000000012b2ba824 */ /* 0x000fe200078e0a20 */
[----:B------:R-:W-:Y:S01]  /*0cb0*/  ISETP.GE.AND P2, PT, R7, RZ, PT ;  /* 0x000000ff0700720c */ /* 0x000fe20003f46270 */
[----:B------:R-:W-:-:S02]  /*0cc0*/  VIADD R7, R33, 0xe8 ;  /* 0x000000e821077836 */ /* 0x000fc40000000000 */
[--C-:B------:R-:W-:Y:S01]  /*0cd0*/  @!P1 IMAD.IADD R39, R39, 0x1, -R32.reuse ;  /* 0x0000000127279824 */ /* 0x100fe200078e0a20 */
[----:B------:R-:W-:Y:S01]  /*0ce0*/  ISETP.GT.U32.AND P5, PT, R32, R43, PT ;  /* 0x0000002b2000720c */ /* 0x000fe20003fa4070 */
[----:B------:R-:W-:Y:S01]  /*0cf0*/  IMAD.MOV R3, RZ, RZ, -R3 ;  /* 0x000000ffff037224 */ /* 0x000fe200078e0a03 */
[----:B------:R-:W-:Y:S01]  /*0d00*/  IABS R49, R7 ;  /* 0x0000000700317213 */ /* 0x000fe20000000000 */
[----:B------:R-:W-:Y:S01]  /*0d10*/  @!P3 IMAD.IADD R4, R4, 0x1, -R11 ;  /* 0x000000010404b824 */ /* 0x000fe200078e0a0b */
[C---:B------:R-:W-:Y:S01]  /*0d20*/  ISETP.GT.U32.AND P1, PT, R32.reuse, R39, PT ;  /* 0x000000272000720c */ /* 0x040fe20003f24070 */
[----:B------:R-:W-:Y:S01]  /*0d30*/  IMAD R47, R32, R3, R47 ;  /* 0x00000003202f7224 */ /* 0x000fe200078e022f */
[----:B------:R-:W-:Y:S01]  /*0d40*/  ISETP.NE.AND P3, PT, R56, RZ, PT ;  /* 0x000000ff3800720c */ /* 0x000fe20003f65270 */
[----:B------:R-:W-:Y:S02]  /*0d50*/  @!P6 IMAD.IADD R41, R41, 0x1, -R32 ;  /* 0x000000012929e824 */ /* 0x000fe400078e0a20 */
[----:B------:R-:W-:-:S03]  /*0d60*/  IMAD.HI.U32 R3, R9, R49, RZ ;  /* 0x0000003109037227 */ /* 0x000fc600078e00ff */
[C---:B------:R-:W-:Y:S01]  /*0d70*/  ISETP.GT.U32.AND P6, PT, R32.reuse, R41, PT ;  /* 0x000000292000720c */ /* 0x040fe20003fc4070 */
[----:B------:R-:W-:Y:S02]  /*0d80*/  IMAD.MOV R3, RZ, RZ, -R3 ;  /* 0x000000ffff037224 */ /* 0x000fe400078e0a03 */
[----:B------:R-:W-:Y:S02]  /*0d90*/  VIADD R10, R33, 0xdc ;  /* 0x000000dc210a7836 */ /* 0x000fe40000000000 */
[----:B------:R-:W-:Y:S01]  /*0da0*/  @!P1 IMAD.IADD R39, R39, 0x1, -R32 ;  /* 0x0000000127279824 */ /* 0x000fe200078e0a20 */
[C---:B------:R-:W-:Y:S01]  /*0db0*/  ISETP.GT.U32.AND P1, PT, R32.reuse, R47, PT ;  /* 0x0000002f2000720c */ /* 0x040fe20003f24070 */
[----:B------:R-:W-:Y:S01]  /*0dc0*/  IMAD R49, R32, R3, R49 ;  /* 0x0000000320317224 */ /* 0x000fe200078e0231 */
[----:B------:R-:W-:Y:S01]  /*0dd0*/  IABS R55, R10 ;  /* 0x0000000a00377213 */ /* 0x000fe20000000000 */
[----:B------:R-:W-:Y:S02]  /*0de0*/  IMAD.MOV.U32 R2, RZ, RZ, R4 ;  /* 0x000000ffff027224 */ /* 0x000fe400078e0004 */
[--C-:B------:R-:W-:Y:S01]  /*0df0*/  @!P5 IMAD.IADD R43, R43, 0x1, -R32.reuse ;  /* 0x000000012b2bd824 */ /* 0x100fe200078e0a20 */
[----:B------:R-:W-:Y:S01]  /*0e00*/  ISETP.GE.AND P5, PT, R6, RZ, PT ;  /* 0x000000ff0600720c */ /* 0x000fe20003fa6270 */
[----:B------:R-:W-:Y:S01]  /*0e10*/  @!P6 IMAD.IADD R41, R41, 0x1, -R32 ;  /* 0x000000012929e824 */ /* 0x000fe200078e0a20 */
[----:B------:R-:W-:Y:S01]  /*0e20*/  ISETP.GT.U32.AND P6, PT, R32, R49, PT ;  /* 0x000000312000720c */ /* 0x000fe20003fc4070 */
[----:B------:R-:W-:Y:S01]  /*0e30*/  @!P0 IMAD.MOV R2, RZ, RZ, -R2 ;  /* 0x000000ffff028224 */ /* 0x000fe200078e0a02 */
[----:B------:R-:W-:Y:S01]  /*0e40*/  ISETP.GE.AND P0, PT, R5, RZ, PT ;  /* 0x000000ff0500720c */ /* 0x000fe20003f06270 */
[----:B------:R-:W-:Y:S01]  /*0e50*/  VIADD R6, R33, 0xe4 ;  /* 0x000000e421067836 */ /* 0x000fe20000000000 */
[----:B------:R-:W-:Y:S01]  /*0e60*/  @!P3 LOP3.LUT R2, RZ, R56, RZ, 0x33, !PT ;  /* 0x00000038ff02b212 */ /* 0x000fe200078e33ff */
[----:B------:R-:W-:Y:S01]  /*0e70*/  @!P1 IMAD.IADD R47, R47, 0x1, -R32 ;  /* 0x000000012f2f9824 */ /* 0x000fe200078e0a20 */
[----:B------:R-:W-:Y:S01]  /*0e80*/  ISETP.GE.AND P3, PT, R8, RZ, PT ;  /* 0x000000ff0800720c */ /* 0x000fe20003f66270 */
[----:B------:R-:W-:Y:S01]  /*0e90*/  IMAD.HI.U32 R5, R9, R55, RZ ;  /* 0x0000003709057227 */ /* 0x000fe200078e00ff */
[----:B------:R-:W-:-:S02]  /*0ea0*/  IABS R51, R6 ;  /* 0x0000000600337213 */ /* 0x000fc40000000000 */
[----:B------:R-:W-:Y:S01]  /*0eb0*/  ISETP.GE.AND P1, PT, R7, RZ, PT ;  /* 0x000000ff0700720c */ /* 0x000fe20003f26270 */
[----:B------:R-:W-:Y:S02]  /*0ec0*/  VIADD R8, R33, 0xe0 ;  /* 0x000000e021087836 */ /* 0x000fe40000000000 */
[----:B------:R-:W-:Y:S01]  /*0ed0*/  @!P6 IMAD.IADD R49, R49, 0x1, -R32 ;  /* 0x000000013131e824 */ /* 0x000fe200078e0a20 */
[----:B------:R-:W-:Y:S01]  /*0ee0*/  ISETP.GT.U32.AND P6, PT, R32, R47, PT ;  /* 0x0000002f2000720c */ /* 0x000fe20003fc4070 */
[----:B------:R-:W-:Y:S01]  /*0ef0*/  IMAD.MOV R5, RZ, RZ, -R5 ;  /* 0x000000ffff057224 */ /* 0x000fe200078e0a05 */
[----:B------:R-:W-:Y:S01]  /*0f00*/  IABS R53, R8 ;  /* 0x0000000800357213 */ /* 0x000fe20000000000 */
[----:B------:R-:W-:-:S04]  /*0f10*/  IMAD.HI.U32 R3, R9, R51, RZ ;  /* 0x0000003309037227 */ /* 0x000fc800078e00ff */
[----:B------:R-:W-:Y:S02]  /*0f20*/  IMAD R55, R32, R5, R55 ;  /* 0x0000000520377224 */ /* 0x000fe400078e0237 */
[----:B------:R-:W-:Y:S02]  /*0f30*/  VIADD R11, R33, 0xd8 ;  /* 0x000000d8210b7836 */ /* 0x000fe40000000000 */
[----:B------:R-:W-:-:S03]  /*0f40*/  IMAD.HI.U32 R4, R9, R53, RZ ;  /* 0x0000003509047227 */ /* 0x000fc600078e00ff */
[----:B------:R-:W-:Y:S01]  /*0f50*/  IABS R61, R11 ;  /* 0x0000000b003d7213 */ /* 0x000fe20000000000 */
[----:B------:R-:W-:Y:S01]  /*0f60*/  @!P6 IMAD.IADD R47, R47, 0x1, -R32 ;  /* 0x000000012f2fe824 */ /* 0x000fe200078e0a20 */
[C---:B------:R-:W-:Y:S01]  /*0f70*/  ISETP.GT.U32.AND P6, PT, R32.reuse, R55, PT ;  /* 0x000000372000720c */ /* 0x040fe20003fc4070 */
[----:B------:R-:W-:Y:S02]  /*0f80*/  IMAD.MOV R3, RZ, RZ, -R3 ;  /* 0x000000ffff037224 */ /* 0x000fe400078e0a03 */
[----:B------:R-:W-:Y:S02]  /*0f90*/  IMAD.MOV R4, RZ, RZ, -R4 ;  /* 0x000000ffff047224 */ /* 0x000fe400078e0a04 */
[C---:B------:R-:W-:Y:S02]  /*0fa0*/  IMAD R51, R32.reuse, R3, R51 ;  /* 0x0000000320337224 */ /* 0x040fe400078e0233 */
[C---:B------:R-:W-:Y:S02]  /*0fb0*/  IMAD R53, R32.reuse, R4, R53 ;  /* 0x0000000420357224 */ /* 0x040fe400078e0235 */
[----:B------:R-:W-:Y:S01]  /*0fc0*/  @!P4 IMAD.MOV R45, RZ, RZ, -R45 ;  /* 0x000000ffff2dc224 */ /* 0x000fe200078e0a2d */
[C---:B------:R-:W-:Y:S01]  /*0fd0*/  ISETP.GT.U32.AND P4, PT, R32.reuse, R51, PT ;  /* 0x000000332000720c */ /* 0x040fe20003f84070 */
[----:B------:R-:W-:Y:S01]  /*0fe0*/  @!P0 IMAD.MOV R43, RZ, RZ, -R43 ;  /* 0x000000ffff2b8224 */ /* 0x000fe200078e0a2b */
[----:B------:R-:W-:Y:S01]  /*0ff0*/  ISETP.GT.U32.AND P0, PT, R32, R49, PT ;  /* 0x000000312000720c */ /* 0x000fe20003f04070 */
[----:B------:R-:W-:-:S02]  /*1000*/  VIADD R4, R33, 0xd4 ;  /* 0x000000d421047836 */ /* 0x000fc40000000000 */
[----:B------:R-:W-:-:S03]  /*1010*/  IMAD.HI.U32 R3, R9, R61, RZ ;  /* 0x0000003d09037227 */ /* 0x000fc600078e00ff */
[----:B------:R-:W-:Y:S01]  /*1020*/  IABS R59, R4 ;  /* 0x00000004003b7213 */ /* 0x000fe20000000000 */
[----:B------:R-:W-:Y:S01]  /*1030*/  @!P2 IMAD.MOV R39, RZ, RZ, -R39 ;  /* 0x000000ffff27a224 */ /* 0x000fe200078e0a27 */
[C---:B------:R-:W-:Y:S01]  /*1040*/  ISETP.GT.U32.AND P2, PT, R32.reuse, R53, PT ;  /* 0x000000352000720c */ /* 0x040fe20003f44070 */
[--C-:B------:R-:W-:Y:S02]  /*1050*/  @!P6 IMAD.IADD R55, R55, 0x1, -R32.reuse ;  /* 0x000000013737e824 */ /* 0x100fe400078e0a20 */
[----:B------:R-:W-:Y:S02]  /*1060*/  IMAD.MOV R3, RZ, RZ, -R3 ;  /* 0x000000ffff037224 */ /* 0x000fe400078e0a03 */
[----:B------:R-:W-:Y:S01]  /*1070*/  @!P0 IMAD.IADD R49, R49, 0x1, -R32 ;  /* 0x0000000131318824 */ /* 0x000fe200078e0a20 */
[C---:B------:R-:W-:Y:S01]  /*1080*/  ISETP.GT.U32.AND P6, PT, R32.reuse, R55, PT ;  /* 0x000000372000720c */ /* 0x040fe20003fc4070 */
[----:B------:R-:W-:Y:S01]  /*1090*/  IMAD R61, R32, R3, R61 ;  /* 0x00000003203d7224 */ /* 0x000fe200078e023d */
[----:B------:R-:W-:Y:S01]  /*10a0*/  ISETP.GE.AND P0, PT, R8, RZ, PT ;  /* 0x000000ff0800720c */ /* 0x000fe20003f06270 */
[----:B------:R-:W-:-:S04]  /*10b0*/  IMAD.HI.U32 R3, R9, R59, RZ ;  /* 0x0000003b09037227 */ /* 0x000fc800078e00ff */
[--C-:B------:R-:W-:Y:S01]  /*10c0*/  @!P4 IMAD.IADD R51, R51, 0x1, -R32.reuse ;  /* 0x000000013333c824 */ /* 0x100fe200078e0a20 */
[----:B------:R-:W-:Y:S01]  /*10d0*/  ISETP.GE.AND P4, PT, R10, RZ, PT ;  /* 0x000000ff0a00720c */ /* 0x000fe20003f86270 */
[----:B------:R-:W-:Y:S01]  /*10e0*/  VIADD R5, R33, 0xd0 ;  /* 0x000000d021057836 */ /* 0x000fe20000000000 */
[----:B------:R-:W-:Y:S01]  /*10f0*/  IABS R10, R17 ;  /* 0x00000011000a7213 */ /* 0x000fe20000000000 */
[----:B------:R-:W-:Y:S02]  /*1100*/  IMAD.MOV R3, RZ, RZ, -R3 ;  /* 0x000000ffff037224 */ /* 0x000fe400078e0a03 */
[--C-:B------:R-:W-:Y:S01]  /*1110*/  @!P2 IMAD.IADD R53, R53, 0x1, -R32.reuse ;  /* 0x000000013535a824 */ /* 0x100fe200078e0a20 */
[C---:B------:R-:W-:Y:S01]  /*1120*/  ISETP.GT.U32.AND P2, PT, R32.reuse, R51, PT ;  /* 0x000000332000720c */ /* 0x040fe20003f44070 */
[----:B------:R-:W-:Y:S01]  /*1130*/  @!P1 IMAD.MOV R49, RZ, RZ, -R49 ;  /* 0x000000ffff319224 */ /* 0x000fe200078e0a31 */
[----:B------:R-:W-:Y:S01]  /*1140*/  IABS R63, R5 ;  /* 0x00000005003f7213 */ /* 0x000fe20000000000 */
[C---:B------:R-:W-:Y:S01]  /*1150*/  IMAD R59, R32.reuse, R3, R59 ;  /* 0x00000003203b7224 */ /* 0x040fe200078e023b */
[----:B------:R-:W-:Y:S01]  /*1160*/  ISETP.GT.U32.AND P1, PT, R32, R61, PT ;  /* 0x0000003d2000720c */ /* 0x000fe20003f24070 */
[----:B------:R-:W-:Y:S01]  /*1170*/  @!P3 IMAD.MOV R41, RZ, RZ, -R41 ;  /* 0x000000ffff29b224 */ /* 0x000fe200078e0a29 */
[----:B------:R-:W-:Y:S01]  /*1180*/  ISETP.GE.AND P3, PT, R6, RZ, PT ;  /* 0x000000ff0600720c */ /* 0x000fe20003f66270 */
[----:B------:R-:W-:Y:S01]  /*1190*/  @!P6 IMAD.IADD R55, R55, 0x1, -R32 ;  /* 0x000000013737e824 */ /* 0x000fe200078e0a20 */
[----:B------:R-:W-:Y:S01]  /*11a0*/  ISETP.GT.U32.AND P6, PT, R32, R59, PT ;  /* 0x0000003b2000720c */ /* 0x000fe20003fc4070 */
[----:B------:R-:W-:-:S04]  /*11b0*/  IMAD.HI.U32 R3, R9, R63, RZ ;  /* 0x0000003f09037227 */ /* 0x000fc800078e00ff */
[----:B------:R-:W-:Y:S01]  /*11c0*/  @!P5 IMAD.MOV R47, RZ, RZ, -R47 ;  /* 0x000000ffff2fd224 */ /* 0x000fe200078e0a2f */
[C---:B------:R-:W-:Y:S01]  /*11d0*/  ISETP.GT.U32.AND P5, PT, R32.reuse, R53, PT ;  /* 0x000000352000720c */ /* 0x040fe20003fa4070 */
[----:B------:R-:W-:Y:S02]  /*11e0*/  IMAD.MOV R3, RZ, RZ, -R3 ;  /* 0x000000ffff037224 */ /* 0x000fe400078e0a03 */
[--C-:B------:R-:W-:Y:S01]  /*11f0*/  @!P2 IMAD.IADD R51, R51, 0x1, -R32.reuse ;  /* 0x000000013333a824 */ /* 0x100fe200078e0a20 */
[----:B------:R-:W-:Y:S01]  /*1200*/  ISETP.GE.AND P2, PT, R11, RZ, PT ;  /* 0x000000ff0b00720c */ /* 0x000fe20003f46270 */
[----:B------:R-:W-:Y:S01]  /*1210*/  @!P1 IMAD.IADD R61, R61, 0x1, -R32 ;  /* 0x000000013d3d9824 */ /* 0x000fe200078e0a20 */
[----:B------:R-:W-:Y:S01]  /*1220*/  ISETP.GE.AND P1, PT, R5, RZ, PT ;  /* 0x000000ff0500720c */ /* 0x000fe20003f26270 */
[----:B------:R-:W-:Y:S02]  /*1230*/  IMAD R63, R32, R3, R63 ;  /* 0x00000003203f7224 */ /* 0x000fe400078e023f */
[----:B------:R-:W-:-:S02]  /*1240*/  VIADD R6, R33, 0xcc ;  /* 0x000000cc21067836 */ /* 0x000fc40000000000 */
[--C-:B------:R-:W-:Y:S01]  /*1250*/  @!P6 IMAD.IADD R59, R59, 0x1, -R32.reuse ;  /* 0x000000013b3be824 */ /* 0x100fe200078e0a20 */
[C---:B------:R-:W-:Y:S01]  /*1260*/  ISETP.GT.U32.AND P6, PT, R32.reuse, R61, PT ;  /* 0x0000003d2000720c */ /* 0x040fe20003fc4070 */
[----:B------:R-:W-:Y:S01]  /*1270*/  @!P3 IMAD.MOV R51, RZ, RZ, -R51 ;  /* 0x000000ffff33b224 */ /* 0x000fe200078e0a33 */
[----:B------:R-:W-:Y:S01]  /*1280*/  ISETP.GT.U32.AND P3, PT, R32, R63, PT ;  /* 0x0000003f2000720c */ /* 0x000fe20003f64070 */
[----:B------:R-:W-:Y:S01]  /*1290*/  @!P5 IMAD.IADD R53, R53, 0x1, -R32 ;  /* 0x000000013535d824 */ /* 0x000fe200078e0a20 */
[----:B------:R-:W-:Y:S01]  /*12a0*/  IABS R65, R6 ;  /* 0x0000000600417213 */ /* 0x000fe20000000000 */
[C---:B------:R-:W-:Y:S01]  /*12b0*/  VIADD R5, R33.reuse, 0xc8 ;  /* 0x000000c821057836 */ /* 0x040fe20000000000 */
[----:B------:R-:W-:Y:S01]  /*12c0*/  ISETP.GE.AND P5, PT, R4, RZ, PT ;  /* 0x000000ff0400720c */ /* 0x000fe20003fa6270 */
[----:B------:R-:W-:Y:S02]  /*12d0*/  VIADD R7, R33, 0xc4 ;  /* 0x000000c421077836 */ /* 0x000fe40000000000 */
[----:B------:R-:W-:Y:S01]  /*12e0*/  IMAD.HI.U32 R3, R9, R65, RZ ;  /* 0x0000004109037227 */ /* 0x000fe200078e00ff */
[----:B------:R-:W-:-:S02]  /*12f0*/  IABS R77, R5 ;  /* 0x00000005004d7213 */ /* 0x000fc40000000000 */
[----:B------:R-:W-:Y:S01]  /*1300*/  IABS R79, R7 ;  /* 0x00000007004f7213 */ /* 0x000fe20000000000 */
[----:B------:R-:W-:Y:S01]  /*1310*/  @!P0 IMAD.MOV R53, RZ, RZ, -R53 ;  /* 0x000000ffff358224 */ /* 0x000fe200078e0a35 */
[C---:B------:R-:W-:Y:S01]  /*1320*/  ISETP.GT.U32.AND P0, PT, R32.reuse, R59, PT ;  /* 0x0000003b2000720c */ /* 0x040fe20003f04070 */
[----:B------:R-:W-:Y:S02]  /*1330*/  IMAD.MOV R3, RZ, RZ, -R3 ;  /* 0x000000ffff037224 */ /* 0x000fe400078e0a03 */
[--C-:B------:R-:W-:Y:S02]  /*1340*/  @!P6 IMAD.IADD R61, R61, 0x1, -R32.reuse ;  /* 0x000000013d3de824 */ /* 0x100fe400078e0a20 */
[----:B------:R-:W-:Y:S01]  /*1350*/  @!P3 IMAD.IADD R63, R63, 0x1, -R32 ;  /* 0x000000013f3fb824 */ /* 0x000fe200078e0a20 */
[----:B------:R-:W-:Y:S01]  /*1360*/  ISETP.GE.AND P3, PT, R7, RZ, PT ;  /* 0x000000ff0700720c */ /* 0x000fe20003f66270 */
[----:B------:R-:W-:Y:S02]  /*1370*/  IMAD R65, R32, R3, R65 ;  /* 0x0000000320417224 */ /* 0x000fe400078e0241 */
[----:B------:R-:W-:-:S03]  /*1380*/  IMAD.HI.U32 R3, R9, R77, RZ ;  /* 0x0000004d09037227 */ /* 0x000fc600078e00ff */
[C---:B------:R-:W-:Y:S01]  /*1390*/  ISETP.GT.U32.AND P6, PT, R32.reuse, R65, PT ;  /* 0x000000412000720c */ /* 0x040fe20003fc4070 */
[----:B------:R-:W-:Y:S01]  /*13a0*/  @!P2 IMAD.MOV R61, RZ, RZ, -R61 ;  /* 0x000000ffff3da224 */ /* 0x000fe200078e0a3d */
[----:B------:R-:W-:Y:S01]  /*13b0*/  ISETP.GT.U32.AND P2, PT, R32, R63, PT ;  /* 0x0000003f2000720c */ /* 0x000fe20003f44070 */
[----:B------:R-:W-:-:S04]  /*13c0*/  IMAD.HI.U32 R4, R9, R79, RZ ;  /* 0x0000004f09047227 */ /* 0x000fc800078e00ff */
[----:B------:R-:W-:Y:S02]  /*13d0*/  IMAD.MOV R3, RZ, RZ, -R3 ;  /* 0x000000ffff037224 */ /* 0x000fe400078e0a03 */
[----:B------:R-:W-:Y:S01]  /*13e0*/  @!P0 IMAD.IADD R59, R59, 0x1, -R32 ;  /* 0x000000013b3b8824 */ /* 0x000fe200078e0a20 */
[----:B------:R-:W-:Y:S01]  /*13f0*/  ISETP.GE.AND P0, PT, R5, RZ, PT ;  /* 0x000000ff0500720c */ /* 0x000fe20003f06270 */
[----:B------:R-:W-:Y:S02]  /*1400*/  IMAD.MOV R4, RZ, RZ, -R4 ;  /* 0x000000ffff047224 */ /* 0x000fe400078e0a04 */
[C---:B------:R-:W-:Y:S02]  /*1410*/  IMAD R77, R32.reuse, R3, R77 ;  /* 0x00000003204d7224 */ /* 0x040fe400078e024d */
[C---:B------:R-:W-:Y:S02]  /*1420*/  IMAD R79, R32.reuse, R4, R79 ;  /* 0x00000004204f7224 */ /* 0x040fe400078e024f */
[----:B------:R-:W-:Y:S01]  /*1430*/  @!P5 IMAD.MOV R59, RZ, RZ, -R59 ;  /* 0x000000ffff3bd224 */ /* 0x000fe200078e0a3b */
[----:B------:R-:W-:Y:S01]  /*1440*/  ISETP.GT.U32.AND P5, PT, R32, R77, PT ;  /* 0x0000004d2000720c */ /* 0x000fe20003fa4070 */
[----:B------:R-:W-:-:S02]  /*1450*/  VIADD R5, R33, 0xc0 ;  /* 0x000000c021057836 */ /* 0x000fc40000000000 */
[--C-:B------:R-:W-:Y:S01]  /*1460*/  @!P2 IMAD.IADD R63, R63, 0x1, -R32.reuse ;  /* 0x000000013f3fa824 */ /* 0x100fe200078e0a20 */
[----:B------:R-:W-:Y:S01]  /*1470*/  ISETP.GT.U32.AND P2, PT, R32, R79, PT ;  /* 0x0000004f2000720c */ /* 0x000fe20003f44070 */
[----:B------:R-:W-:Y:S01]  /*1480*/  @!P4 IMAD.MOV R55, RZ, RZ, -R55 ;  /* 0x000000ffff37c224 */ /* 0x000fe200078e0a37 */
[----:B------:R-:W-:Y:S01]  /*1490*/  IABS R81, R5 ;  /* 0x0000000500517213 */ /* 0x000fe20000000000 */
[--C-:B------:R-:W-:Y:S01]  /*14a0*/  @!P6 IMAD.IADD R65, R65, 0x1, -R32.reuse ;  /* 0x000000014141e824 */ /* 0x100fe200078e0a20 */
[----:B------:R-:W-:Y:S01]  /*14b0*/  ISETP.GE.AND P4, PT, R6, RZ, PT ;  /* 0x000000ff0600720c */ /* 0x000fe20003f86270 */
[----:B------:R-:W-:Y:S02]  /*14c0*/  VIADD R6, R33, 0xbc ;  /* 0x000000bc21067836 */ /* 0x000fe40000000000 */
[----:B------:R-:W-:Y:S01]  /*14d0*/  IMAD.HI.U32 R3, R9, R81, RZ ;  /* 0x0000005109037227 */ /* 0x000fe200078e00ff */
[----:B------:R-:W-:Y:S02]  /*14e0*/  ISETP.GT.U32.AND P6, PT, R32, R65, PT ;  /* 0x000000412000720c */ /* 0x000fe40003fc4070 */
[----:B------:R-:W-:Y:S01]  /*14f0*/  IABS R85, R6 ;  /* 0x0000000600557213 */ /* 0x000fe20000000000 */
[----:B------:R-:W-:-:S02]  /*1500*/  @!P5 IMAD.IADD R77, R77, 0x1, -R32 ;  /* 0x000000014d4dd824 */ /* 0x000fc400078e0a20 */
[----:B------:R-:W-:Y:S02]  /*1510*/  IMAD.MOV R3, RZ, RZ, -R3 ;  /* 0x000000ffff037224 */ /* 0x000fe400078e0a03 */
[----:B------:R-:W-:Y:S01]  /*1520*/  @!P2 IMAD.IADD R79, R79, 0x1, -R32 ;  /* 0x000000014f4fa824 */ /* 0x000fe200078e0a20 */
[C---:B------:R-:W-:Y:S01]  /*1530*/  ISETP.GT.U32.AND P2, PT, R32.reuse, R77, PT ;  /* 0x0000004d2000720c */ /* 0x040fe20003f44070 */
[C---:B------:R-:W-:Y:S02]  /*1540*/  IMAD R81, R32.reuse, R3, R81 ;  /* 0x0000000320517224 */ /* 0x040fe400078e0251 */
[----:B------:R-:W-:Y:S02]  /*1550*/  VIADD R7, R33, 0xb8 ;  /* 0x000000b821077836 */ /* 0x000fe40000000000 */
[----:B------:R-:W-:Y:S01]  /*1560*/  IMAD.HI.U32 R3, R9, R85, RZ ;  /* 0x0000005509037227 */ /* 0x000fe200078e00ff */
[----:B------:R-:W-:Y:S02]  /*1570*/  ISETP.GT.U32.AND P5, PT, R32, R81, PT ;  /* 0x000000512000720c */ /* 0x000fe40003fa4070 */
[----:B------:R-:W-:Y:S01]  /*1580*/  IABS R83, R7 ;  /* 0x0000000700537213 */ /* 0x000fe20000000000 */
[----:B------:R-:W-:-:S02]  /*1590*/  VIADD R8, R33, 0xb4 ;  /* 0x000000b421087836 */ /* 0x000fc40000000000 */
[----:B------:R-:W-:Y:S02]  /*15a0*/  IMAD.MOV R3, RZ, RZ, -R3 ;  /* 0x000000ffff037224 */ /* 0x000fe400078e0a03 */
[----:B------:R-:W-:Y:S01]  /*15b0*/  @!P1 IMAD.MOV R63, RZ, RZ, -R63 ;  /* 0x000000ffff3f9224 */ /* 0x000fe200078e0a3f */
[----:B------:R-:W-:Y:S01]  /*15c0*/  IABS R87, R8 ;  /* 0x0000000800577213 */ /* 0x000fe20000000000 */
[C---:B------:R-:W-:Y:S01]  /*15d0*/  IMAD R85, R32.reuse, R3, R85 ;  /* 0x0000000320557224 */ /* 0x040fe200078e0255 */
[----:B------:R-:W-:Y:S01]  /*15e0*/  ISETP.GT.U32.AND P1, PT, R32, R79, PT ;  /* 0x0000004f2000720c */ /* 0x000fe20003f24070 */
[----:B------:R-:W-:Y:S01]  /*15f0*/  @!P6 IMAD.IADD R65, R65, 0x1, -R32 ;  /* 0x000000014141e824 */ /* 0x000fe200078e0a20 */
[----:B------:R-:W-:Y:S01]  /*1600*/  ISETP.GE.AND P6, PT, R5, RZ, PT ;  /* 0x000000ff0500720c */ /* 0x000fe20003fc6270 */
[----:B------:R-:W-:-:S04]  /*1610*/  IMAD.HI.U32 R4, R9, R83, RZ ;  /* 0x0000005309047227 */ /* 0x000fc800078e00ff */
[----:B------:R-:W-:-:S04]  /*1620*/  IMAD.HI.U32 R5, R9, R87, RZ ;  /* 0x0000005709057227 */ /* 0x000fc800078e00ff */
[----:B------:R-:W-:Y:S01]  /*1630*/  @!P2 IMAD.IADD R77, R77, 0x1, -R32 ;  /* 0x000000014d4da824 */ /* 0x000fe200078e0a20 */
[C---:B------:R-:W-:Y:S01]  /*1640*/  ISETP.GT.U32.AND P2, PT, R32.reuse, R85, PT ;  /* 0x000000552000720c */ /* 0x040fe20003f44070 */
[----:B------:R-:W-:Y:S02]  /*1650*/  IMAD.MOV R4, RZ, RZ, -R4 ;  /* 0x000000ffff047224 */ /* 0x000fe400078e0a04 */
[----:B------:R-:W-:Y:S02]  /*1660*/  IMAD.MOV R5, RZ, RZ, -R5 ;  /* 0x000000ffff057224 */ /* 0x000fe400078e0a05 */
[----:B------:R-:W-:Y:S02]  /*1670*/  IMAD R83, R32, R4, R83 ;  /* 0x0000000420537224 */ /* 0x000fe400078e0253 */
[----:B------:R-:W-:Y:S02]  /*1680*/  @!P5 IMAD.IADD R81, R81, 0x1, -R32 ;  /* 0x000000015151d824 */ /* 0x000fe400078e0a20 */
[----:B------:R-:W-:-:S02]  /*1690*/  VIADD R4, R33, 0xb0 ;  /* 0x000000b021047836 */ /* 0x000fc40000000000 */
[C---:B------:R-:W-:Y:S01]  /*16a0*/  IMAD R87, R32.reuse, R5, R87 ;  /* 0x0000000520577224 */ /* 0x040fe200078e0257 */
[C---:B------:R-:W-:Y:S01]  /*16b0*/  ISETP.GT.U32.AND P5, PT, R32.reuse, R81, PT ;  /* 0x000000512000720c */ /* 0x040fe20003fa4070 */
[--C-:B------:R-:W-:Y:S01]  /*16c0*/  @!P1 IMAD.IADD R79, R79, 0x1, -R32.reuse ;  /* 0x000000014f4f9824 */ /* 0x100fe200078e0a20 */
[----:B------:R-:W-:Y:S01]  /*16d0*/  IABS R89, R4 ;  /* 0x0000000400597213 */ /* 0x000fe20000000000 */
[----:B------:R-:W-:Y:S01]  /*16e0*/  @!P2 IMAD.IADD R85, R85, 0x1, -R32 ;  /* 0x000000015555a824 */ /* 0x000fe200078e0a20 */
[C---:B------:R-:W-:Y:S01]  /*16f0*/  ISETP.GT.U32.AND P1, PT, R32.reuse, R83, PT ;  /* 0x000000532000720c */ /* 0x040fe20003f24070 */
[----:B------:R-:W-:Y:S01]  /*1700*/  @!P3 IMAD.MOV R79, RZ, RZ, -R79 ;  /* 0x000000ffff4fb224 */ /* 0x000fe200078e0a4f */
[C---:B------:R-:W-:Y:S01]  /*1710*/  ISETP.GT.U32.AND P3, PT, R32.reuse, R87, PT ;  /* 0x000000572000720c */ /* 0x040fe20003f64070 */
[----:B------:R-:W-:Y:S01]  /*1720*/  IMAD.HI.U32 R3, R9, R89, RZ ;  /* 0x0000005909037227 */ /* 0x000fe200078e00ff */
[----:B------:R-:W-:-:S03]  /*1730*/  ISETP.GT.U32.AND P2, PT, R32, R85, PT ;  /* 0x000000552000720c */ /* 0x000fc60003f44070 */
[----:B------:R-:W-:Y:S02]  /*1740*/  VIADD R5, R33, 0xac ;  /* 0x000000ac21057836 */ /* 0x000fe40000000000 */
[----:B------:R-:W-:Y:S02]  /*1750*/  IMAD.MOV R3, RZ, RZ, -R3 ;  /* 0x000000ffff037224 */ /* 0x000fe400078e0a03 */
[----:B------:R-:W-:Y:S01]  /*1760*/  @!P4 IMAD.MOV R65, RZ, RZ, -R65 ;  /* 0x000000ffff41c224 */ /* 0x000fe200078e0a41 */
[----:B------:R-:W-:Y:S01]  /*1770*/  ISETP.GE.AND P4, PT, R6, RZ, PT ;  /* 0x000000ff0600720c */ /* 0x000fe20003f86270 */
[----:B------:R-:W-:Y:S01]  /*1780*/  @!P5 IMAD.IADD R81, R81, 0x1, -R32 ;  /* 0x000000015151d824 */ /* 0x000fe200078e0a20 */
[----:B------:R-:W-:Y:S01]  /*1790*/  IABS R91, R5 ;  /* 0x00000005005b7213 */ /* 0x000fe20000000000 */
[----:B------:R-:W-:Y:S01]  /*17a0*/  VIADD R6, R33, 0xa8 ;  /* 0x000000a821067836 */ /* 0x000fe20000000000 */
[----:B------:R-:W-:Y:S01]  /*17b0*/  ISETP.GE.AND P5, PT, R8, RZ, PT ;  /* 0x000000ff0800720c */ /* 0x000fe20003fa6270 */
[----:B------:R-:W-:-:S02]  /*17c0*/  IMAD R89, R32, R3, R89 ;  /* 0x0000000320597224 */ /* 0x000fc400078e0259 */
[----:B------:R-:W-:Y:S01]  /*17d0*/  @!P3 IMAD.IADD R87, R87, 0x1, -R32 ;  /* 0x000000015757b824 */ /* 0x000fe200078e0a20 */
[----:B------:R-:W-:Y:S01]  /*17e0*/  IABS R93, R6 ;  /* 0x00000006005d7213 */ /* 0x000fe20000000000 */
[----:B------:R-:W-:Y:S01]  /*17f0*/  @!P6 IMAD.MOV R81, RZ, RZ, -R81 ;  /* 0x000000ffff51e224 */ /* 0x000fe200078e0a51 */
[C---:B------:R-:W-:Y:S01]  /*1800*/  ISETP.GT.U32.AND P6, PT, R32.reuse, R89, PT ;  /* 0x000000592000720c */ /* 0x040fe20003fc4070 */
[----:B------:R-:W-:Y:S01]  /*1810*/  IMAD.HI.U32 R3, R9, R91, RZ ;  /* 0x0000005b09037227 */ /* 0x000fe200078e00ff */
[----:B------:R-:W-:-:S03]  /*1820*/  ISETP.GT.U32.AND P3, PT, R32, R87, PT ;  /* 0x000000572000720c */ /* 0x000fc60003f64070 */
[----:B------:R-:W-:Y:S01]  /*1830*/  @!P2 IMAD.IADD R85, R85, 0x1, -R32 ;  /* 0x000000015555a824 */ /* 0x000fe200078e0a20 */
[----:B------:R-:W-:Y:S01]  /*1840*/  ISETP.GE.AND P2, PT, R4, RZ, PT ;  /* 0x000000ff0400720c */ /* 0x000fe20003f46270 */
[----:B------:R-:W-:Y:S02]  /*1850*/  IMAD.MOV R4, RZ, RZ, -R3 ;  /* 0x000000ffff047224 */ /* 0x000fe400078e0a03 */
[----:B------:R-:W-:-:S04]  /*1860*/  IMAD.HI.U32 R3, R9, R93, RZ ;  /* 0x0000005d09037227 */ /* 0x000fc800078e00ff */
[----:B------:R-:W-:Y:S02]  /*1870*/  IMAD.MOV R3, RZ, RZ, -R3 ;  /* 0x000000ffff037224 */ /* 0x000fe400078e0a03 */
[----:B------:R-:W-:Y:S01]  /*1880*/  @!P0 IMAD.MOV R77, RZ, RZ, -R77 ;  /* 0x000000ffff4d8224 */ /* 0x000fe200078e0a4d */
[----:B------:R-:W-:Y:S01]  /*1890*/  ISETP.GE.AND P0, PT, R7, RZ, PT ;  /* 0x000000ff0700720c */ /* 0x000fe20003f06270 */
[--C-:B------:R-:W-:Y:S02]  /*18a0*/  @!P1 IMAD.IADD R83, R83, 0x1, -R32.reuse ;  /* 0x0000000153539824 */ /* 0x100fe400078e0a20 */
[----:B------:R-:W-:Y:S02]  /*18b0*/  VIADD R7, R33, 0xa4 ;  /* 0x000000a421077836 */ /* 0x000fe40000000000 */
[--C-:B------:R-:W-:Y:S01]  /*18c0*/  @!P3 IMAD.IADD R87, R87, 0x1, -R32.reuse ;  /* 0x000000015757b824 */ /* 0x100fe200078e0a20 */
[C---:B------:R-:W-:Y:S01]  /*18d0*/  ISETP.GT.U32.AND P1, PT, R32.reuse, R83, PT ;  /* 0x000000532000720c */ /* 0x040fe20003f24070 */
[----:B------:R-:W-:Y:S01]  /*18e0*/  @!P6 IMAD.IADD R89, R89, 0x1, -R32 ;  /* 0x000000015959e824 */ /* 0x000fe200078e0a20 */
[----:B------:R-:W-:Y:S01]  /*18f0*/  IABS R95, R7 ;  /* 0x00000007005f7213 */ /* 0x000fe20000000000 */
[----:B------:R-:W-:Y:S01]  /*1900*/  IMAD R93, R32, R3, R93 ;  /* 0x00000003205d7224 */ /* 0x000fe200078e025d */
[----:B------:R-:W-:Y:S01]  /*1910*/  ISETP.GE.AND P6, PT, R6, RZ, PT ;  /* 0x000000ff0600720c */ /* 0x000fe20003fc6270 */
[----:B------:R-:W-:Y:S01]  /*1920*/  @!P4 IMAD.MOV R85, RZ, RZ, -R85 ;  /* 0x000000ffff55c224 */ /* 0x000fe200078e0a55 */
[C---:B------:R-:W-:Y:S01]  /*1930*/  ISETP.GT.U32.AND P4, PT, R32.reuse, R89, PT ;  /* 0x000000592000720c */ /* 0x040fe20003f84070 */
[----:B------:R-:W-:Y:S01]  /*1940*/  @!P5 IMAD.MOV R87, RZ, RZ, -R87 ;  /* 0x000000ffff57d224 */ /* 0x000fe200078e0a57 */
[----:B------:R-:W-:Y:S01]  /*1950*/  ISETP.GT.U32.AND P5, PT, R32, R93, PT ;  /* 0x0000005d2000720c */ /* 0x000fe20003fa4070 */
[----:B------:R-:W-:-:S04]  /*1960*/  IMAD.HI.U32 R3, R9, R95, RZ ;  /* 0x0000005f09037227 */ /* 0x000fc800078e00ff */
[C---:B------:R-:W-:Y:S02]  /*1970*/  IMAD R91, R32.reuse, R4, R91 ;  /* 0x00000004205b7224 */ /* 0x040fe400078e025b */
[----:B------:R-:W-:Y:S02]  /*1980*/  VIADD R4, R33, 0xa0 ;  /* 0x000000a021047836 */ /* 0x000fe40000000000 */
[----:B------:R-:W-:Y:S01]  /*1990*/  IMAD.MOV R3, RZ, RZ, -R3 ;  /* 0x000000ffff037224 */ /* 0x000fe200078e0a03 */
[----:B------:R-:W-:Y:S01]  /*19a0*/  ISETP.GT.U32.AND P3, PT, R32, R91, PT ;  /* 0x0000005b2000720c */ /* 0x000fe20003f64070 */
[--C-:B------:R-:W-:Y:S01]  /*19b0*/  @!P1 IMAD.IADD R83, R83, 0x1, -R32.reuse ;  /* 0x0000000153539824 */ /* 0x100fe200078e0a20 */
[----:B------:R-:W-:Y:S01]  /*19c0*/  ISETP.GE.AND P1, PT, R5, RZ, PT ;  /* 0x000000ff0500720c */ /* 0x000fe20003f26270 */
[----:B------:R-:W-:Y:S01]  /*19d0*/  VIADD R5, R33, 0x9c ;  /* 0x0000009c21057836 */ /* 0x000fe20000000000 */
[----:B------:R-:W-:Y:S01]  /*19e0*/  IABS R97, R4 ;  /* 0x0000000400617213 */ /* 0x000fe20000000000 */
[--C-:B------:R-:W-:Y:S01]  /*19f0*/  @!P4 IMAD.IADD R89, R89, 0x1, -R32.reuse ;  /* 0x000000015959c824 */ /* 0x100fe200078e0a20 */
[----:B------:R-:W-:Y:S01]  /*1a00*/  ISETP.GE.AND P4, PT, R4, RZ, PT ;  /* 0x000000ff0400720c */ /* 0x000fe20003f86270 */
[----:B------:R-:W-:Y:S01]  /*1a10*/  IMAD R95, R32, R3, R95 ;  /* 0x00000003205f7224 */ /* 0x000fe200078e025f */
[----:B------:R-:W-:Y:S01]  /*1a20*/  IABS R101, R5 ;  /* 0x0000000500657213 */ /* 0x000fe20000000000 */
[----:B------:R-:W-:-:S02]  /*1a30*/  @!P5 IMAD.IADD R93, R93, 0x1, -R32 ;  /* 0x000000015d5dd824 */ /* 0x000fc400078e0a20 */
[----:B------:R-:W-:Y:S01]  /*1a40*/  @!P2 IMAD.MOV R89, RZ, RZ, -R89 ;  /* 0x000000ffff59a224 */ /* 0x000fe200078e0a59 */
[C---:B------:R-:W-:Y:S01]  /*1a50*/  ISETP.GT.U32.AND P2, PT, R32.reuse, R95, PT ;  /* 0x0000005f2000720c */ /* 0x040fe20003f44070 */
[----:B------:R-:W-:Y:S01]  /*1a60*/  IMAD.HI.U32 R3, R9, R97, RZ ;  /* 0x0000006109037227 */ /* 0x000fe200078e00ff */
[----:B------:R-:W-:-:S03]  /*1a70*/  ISETP.GT.U32.AND P5, PT, R32, R93, PT ;  /* 0x0000005d2000720c */ /* 0x000fc60003fa4070 */
[----:B------:R-:W-:Y:S02]  /*1a80*/  IMAD.MOV R4, RZ, RZ, -R3 ;  /* 0x000000ffff047224 */ /* 0x000fe400078e0a03 */
[----:B------:R-:W-:-:S04]  /*1a90*/  IMAD.HI.U32 R3, R9, R101, RZ ;  /* 0x0000006509037227 */ /* 0x000fc800078e00ff */
[--C-:B------:R-:W-:Y:S02]  /*1aa0*/  @!P3 IMAD.IADD R91, R91, 0x1, -R32.reuse ;  /* 0x000000015b5bb824 */ /* 0x100fe400078e0a20 */
[C---:B------:R-:W-:Y:S02]  /*1ab0*/  IMAD R97, R32.reuse, R4, R97 ;  /* 0x0000000420617224 */ /* 0x040fe400078e0261 */
[----:B------:R-:W-:Y:S01]  /*1ac0*/  VIADD R6, R33, 0x98 ;  /* 0x0000009821067836 */ /* 0x000fe20000000000 */
[C---:B------:R-:W-:Y:S01]  /*1ad0*/  ISETP.GT.U32.AND P3, PT, R32.reuse, R91, PT ;  /* 0x0000005b2000720c */ /* 0x040fe20003f64070 */
[----:B------:R-:W-:Y:S02]  /*1ae0*/  IMAD.MOV R4, RZ, RZ, -R3 ;  /* 0x000000ffff047224 */ /* 0x000fe400078e0a03 */
[--C-:B------:R-:W-:Y:S01]  /*1af0*/  @!P5 IMAD.IADD R93, R93, 0x1, -R32.reuse ;  /* 0x000000015d5dd824 */ /* 0x100fe200078e0a20 */
[----:B------:R-:W-:Y:S01]  /*1b00*/  IABS R99, R6 ;  /* 0x0000000600637213 */ /* 0x000fe20000000000 */
[----:B------:R-:W-:Y:S01]  /*1b10*/  @!P2 IMAD.IADD R95, R95, 0x1, -R32 ;  /* 0x000000015f5fa824 */ /* 0x000fe200078e0a20 */
[C---:B------:R-:W-:Y:S01]  /*1b20*/  ISETP.GT.U32.AND P5, PT, R32.reuse, R97, PT ;  /* 0x000000612000720c */ /* 0x040fe20003fa4070 */
[----:B------:R-:W-:-:S02]  /*1b30*/  IMAD R101, R32, R4, R101 ;  /* 0x0000000420657224 */ /* 0x000fc400078e0265 */
[----:B------:R-:W-:Y:S01]  /*1b40*/  @!P6 IMAD.MOV R93, RZ, RZ, -R93 ;  /* 0x000000ffff5de224 */ /* 0x000fe200078e0a5d */
[C---:B------:R-:W-:Y:S01]  /*1b50*/  ISETP.GT.U32.AND P2, PT, R32.reuse, R95, PT ;  /* 0x0000005f2000720c */ /* 0x040fe20003f44070 */
[----:B------:R-:W-:Y:S01]  /*1b60*/  IMAD.HI.U32 R3, R9, R99, RZ ;  /* 0x0000006309037227 */ /* 0x000fe200078e00ff */
[----:B------:R-:W-:-:S03]  /*1b70*/  ISETP.GT.U32.AND P6, PT, R32, R101, PT ;  /* 0x000000652000720c */ /* 0x000fc60003fc4070 */
[----:B------:R-:W-:Y:S02]  /*1b80*/  IMAD.MOV R3, RZ, RZ, -R3 ;  /* 0x000000ffff037224 */ /* 0x000fe400078e0a03 */
[--C-:B------:R-:W-:Y:S01]  /*1b90*/  @!P3 IMAD.IADD R91, R91, 0x1, -R32.reuse ;  /* 0x000000015b5bb824 */ /* 0x100fe200078e0a20 */
[----:B------:R-:W-:Y:S01]  /*1ba0*/  ISETP.GE.AND P3, PT, R5, RZ, PT ;  /* 0x000000ff0500720c */ /* 0x000fe20003f66270 */
[----:B------:R-:W-:Y:S02]  /*1bb0*/  VIADD R5, R33, 0x94 ;  /* 0x0000009421057836 */ /* 0x000fe40000000000 */
[C---:B------:R-:W-:Y:S02]  /*1bc0*/  IMAD R99, R32.reuse, R3, R99 ;  /* 0x0000000320637224 */ /* 0x040fe400078e0263 */
[--C-:B------:R-:W-:Y:S01]  /*1bd0*/  @!P2 IMAD.IADD R95, R95, 0x1, -R32.reuse ;  /* 0x000000015f5fa824 */ /* 0x100fe200078e0a20 */
[----:B------:R-:W-:Y:S01]  /*1be0*/  IABS R103, R5 ;  /* 0x0000000500677213 */ /* 0x000fe20000000000 */
[----:B------:R-:W-:Y:S01]  /*1bf0*/  @!P6 IMAD.IADD R101, R101, 0x1, -R32 ;  /* 0x000000016565e824 */ /* 0x000fe200078e0a20 */
[----:B------:R-:W-:Y:S01]  /*1c00*/  ISETP.GT.U32.AND P2, PT, R32, R99, PT ;  /* 0x000000632000720c */ /* 0x000fe20003f44070 */
[----:B------:R-:W-:Y:S01]  /*1c10*/  @!P1 IMAD.MOV R91, RZ, RZ, -R91 ;  /* 0x000000ffff5b9224 */ /* 0x000fe200078e0a5b */
[----:B------:R-:W-:Y:S01]  /*1c20*/  ISETP.GE.AND P1, PT, R6, RZ, PT ;  /* 0x000000ff0600720c */ /* 0x000fe20003f26270 */
[----:B------:R-:W-:Y:S01]  /*1c30*/  IMAD.HI.U32 R3, R9, R103, RZ ;  /* 0x0000006709037227 */ /* 0x000fe200078e00ff */
[----:B------:R-:W-:-:S03]  /*1c40*/  ISETP.GT.U32.AND P6, PT, R32, R101, PT ;  /* 0x000000652000720c */ /* 0x000fc60003fc4070 */
[----:B------:R-:W-:Y:S02]  /*1c50*/  VIADD R6, R33, 0x90 ;  /* 0x0000009021067836 */ /* 0x000fe40000000000 */
[----:B------:R-:W-:Y:S02]  /*1c60*/  IMAD.MOV R3, RZ, RZ, -R3 ;  /* 0x000000ffff037224 */ /* 0x000fe400078e0a03 */
[--C-:B------:R-:W-:Y:S01]  /*1c70*/  @!P5 IMAD.IADD R97, R97, 0x1, -R32.reuse ;  /* 0x000000016161d824 */ /* 0x100fe200078e0a20 */
[----:B------:R-:W-:Y:S01]  /*1c80*/  IABS R105, R6 ;  /* 0x0000000600697213 */ /* 0x000fe20000000000 */
[--C-:B------:R-:W-:Y:S02]  /*1c90*/  @!P2 IMAD.IADD R99, R99, 0x1, -R32.reuse ;  /* 0x000000016363a824 */ /* 0x100fe400078e0a20 */
[C---:B------:R-:W-:Y:S01]  /*1ca0*/  IMAD R103, R32.reuse, R3, R103 ;  /* 0x0000000320677224 */ /* 0x040fe200078e0267 */
[C---:B------:R-:W-:Y:S01]  /*1cb0*/  ISETP.GT.U32.AND P5, PT, R32.reuse, R97, PT ;  /* 0x000000612000720c */ /* 0x040fe20003fa4070 */
[----:B------:R-:W-:Y:S01]  /*1cc0*/  @!P0 IMAD.MOV R83, RZ, RZ, -R83 ;  /* 0x000000ffff538224 */ /* 0x000fe200078e0a53 */
[----:B------:R-:W-:Y:S01]  /*1cd0*/  ISETP.GE.AND P0, PT, R7, RZ, PT ;  /* 0x000000ff0700720c */ /* 0x000fe20003f06270 */
[----:B------:R-:W-:Y:S01]  /*1ce0*/  @!P6 IMAD.IADD R101, R101, 0x1, -R32 ;  /* 0x000000016565e824 */ /* 0x000fe200078e0a20 */
[C---:B------:R-:W-:Y:S01]  /*1cf0*/  ISETP.GT.U32.AND P2, PT, R32.reuse, R99, PT ;  /* 0x000000632000720c */ /* 0x040fe20003f44070 */
[----:B------:R-:W-:Y:S01]  /*1d00*/  VIADD R7, R33, 0x8c ;  /* 0x0000008c21077836 */ /* 0x000fe20000000000 */
[----:B------:R-:W-:Y:S01]  /*1d10*/  ISETP.GT.U32.AND P6, PT, R32, R103, PT ;  /* 0x000000672000720c */ /* 0x000fe20003fc4070 */
[----:B------:R-:W-:-:S03]  /*1d20*/  IMAD.HI.U32 R4, R9, R105, RZ ;  /* 0x0000006909047227 */ /* 0x000fc600078e00ff */
[----:B------:R-:W-:Y:S01]  /*1d30*/  IABS R107, R7 ;  /* 0x00000007006b7213 */ /* 0x000fe20000000000 */
[----:B------:R-:W-:Y:S02]  /*1d40*/  IMAD.MOV R4, RZ, RZ, -R4 ;  /* 0x000000ffff047224 */ /* 0x000fe400078e0a04 */
[----:B------:R-:W-:Y:S01]  /*1d50*/  @!P5 IMAD.IADD R97, R97, 0x1, -R32 ;  /* 0x000000016161d824 */ /* 0x000fe200078e0a20 */
[----:B------:R-:W-:Y:S01]  /*1d60*/  ISETP.GE.AND P5, PT, R6, RZ, PT ;  /* 0x000000ff0600720c */ /* 0x000fe20003fa6270 */
[----:B------:R-:W-:Y:S02]  /*1d70*/  IMAD R105, R32, R4, R105 ;  /* 0x0000000420697224 */ /* 0x000fe400078e0269 */
[----:B------:R-:W-:Y:S02]  /*1d80*/  VIADD R4, R33, 0x88 ;  /* 0x0000008821047836 */ /* 0x000fe40000000000 */
[----:B------:R-:W-:-:S03]  /*1d90*/  IMAD.HI.U32 R3, R9, R107, RZ ;  /* 0x0000006b09037227 */ /* 0x000fc600078e00ff */
[----:B------:R-:W-:Y:S01]  /*1da0*/  IABS R31, R4 ;  /* 0x00000004001f7213 */ /* 0x000fe20000000000 */
[--C-:B------:R-:W-:Y:S02]  /*1db0*/  @!P2 IMAD.IADD R99, R99, 0x1, -R32.reuse ;  /* 0x000000016363a824 */ /* 0x100fe400078e0a20 */
[----:B------:R-:W-:Y:S01]  /*1dc0*/  @!P6 IMAD.IADD R103, R103, 0x1, -R32 ;  /* 0x000000016767e824 */ /* 0x000fe200078e0a20 */
[----:B------:R-:W-:Y:S01]  /*1dd0*/  ISETP.GE.AND P6, PT, R4, RZ, PT ;  /* 0x000000ff0400720c */ /* 0x000fe20003fc6270 */
[----:B------:R-:W-:Y:S02]  /*1de0*/  IMAD.MOV R3, RZ, RZ, -R3 ;  /* 0x000000ffff037224 */ /* 0x000fe400078e0a03 */
[----:B------:R-:W-:Y:S01]  /*1df0*/  @!P4 IMAD.MOV R97, RZ, RZ, -R97 ;  /* 0x000000ffff61c224 */ /* 0x000fe200078e0a61 */
[C---:B------:R-:W-:Y:S01]  /*1e00*/  ISETP.GT.U32.AND P4, PT, R32.reuse, R105, PT ;  /* 0x000000692000720c */ /* 0x040fe20003f84070 */
[----:B------:R-:W-:Y:S01]  /*1e10*/  @!P1 IMAD.MOV R99, RZ, RZ, -R99 ;  /* 0x000000ffff639224 */ /* 0x000fe200078e0a63 */
[C---:B------:R-:W-:Y:S01]  /*1e20*/  ISETP.GT.U32.AND P1, PT, R32.reuse, R103, PT ;  /* 0x000000672000720c */ /* 0x040fe20003f24070 */
[----:B------:R-:W-:-:S02]  /*1e30*/  IMAD R107, R32, R3, R107 ;  /* 0x00000003206b7224 */ /* 0x000fc400078e026b */
[----:B------:R-:W-:-:S03]  /*1e40*/  IMAD.HI.U32 R3, R9, R31, RZ ;  /* 0x0000001f09037227 */ /* 0x000fc600078e00ff */
[C---:B------:R-:W-:Y:S01]  /*1e50*/  ISETP.GT.U32.AND P2, PT, R32.reuse, R107, PT ;  /* 0x0000006b2000720c */ /* 0x040fe20003f44070 */
[----:B------:R-:W-:Y:S02]  /*1e60*/  IMAD.MOV R3, RZ, RZ, -R3 ;  /* 0x000000ffff037224 */ /* 0x000fe400078e0a03 */
[----:B------:R-:W-:Y:S01]  /*1e70*/  @!P0 IMAD.MOV R95, RZ, RZ, -R95 ;  /* 0x000000ffff5f8224 */ /* 0x000fe200078e0a5f */
[----:B------:R-:W-:Y:S01]  /*1e80*/  ISETP.GE.AND P0, PT, R5, RZ, PT ;  /* 0x000000ff0500720c */ /* 0x000fe20003f06270 */
[C---:B------:R-:W-:Y:S02]  /*1e90*/  IMAD R31, R32.reuse, R3, R31 ;  /* 0x00000003201f7224 */ /* 0x040fe400078e021f */
[--C-:B------:R-:W-:Y:S02]  /*1ea0*/  @!P4 IMAD.IADD R105, R105, 0x1, -R32.reuse ;  /* 0x000000016969c824 */ /* 0x100fe400078e0a20 */
[----:B------:R-:W-:Y:S01]  /*1eb0*/  @!P1 IMAD.IADD R103, R103, 0x1, -R32 ;  /* 0x0000000167679824 */ /* 0x000fe200078e0a20 */
[C---:B------:R-:W-:Y:S01]  /*1ec0*/  ISETP.GT.U32.AND P1, PT, R32.reuse, R31, PT ;  /* 0x0000001f2000720c */ /* 0x040fe20003f24070 */
[C---:B------:R-:W-:Y:S01]  /*1ed0*/  VIADD R6, R33.reuse, 0x80 ;  /* 0x0000008021067836 */ /* 0x040fe20000000000 */
[----:B------:R-:W-:Y:S01]  /*1ee0*/  ISETP.GT.U32.AND P4, PT, R32, R105, PT ;  /* 0x000000692000720c */ /* 0x000fe20003f84070 */
[----:B------:R-:W-:-:S02]  /*1ef0*/  VIADD R4, R33, 0x84 ;  /* 0x0000008421047836 */ /* 0x000fc40000000000 */
[----:B------:R-:W-:Y:S01]  /*1f00*/  @!P3 IMAD.MOV R101, RZ, RZ, -R101 ;  /* 0x000000ffff65b224 */ /* 0x000fe200078e0a65 */
[----:B------:R-:W-:Y:S01]  /*1f10*/  IABS R26, R6 ;  /* 0x00000006001a7213 */ /* 0x000fe20000000000 */
[----:B------:R-:W-:Y:S01]  /*1f20*/  @!P0 IMAD.MOV R103, RZ, RZ, -R103 ;  /* 0x000000ffff678224 */ /* 0x000fe200078e0a67 */
[----:B------:R-:W-:Y:S01]  /*1f30*/  IABS R28, R4 ;  /* 0x00000004001c7213 */ /* 0x000fe20000000000 */
[--C-:B------:R-:W-:Y:S01]  /*1f40*/  @!P2 IMAD.IADD R107, R107, 0x1, -R32.reuse ;  /* 0x000000016b6ba824 */ /* 0x100fe200078e0a20 */
[----:B------:R-:W-:Y:S01]  /*1f50*/  ISETP.GE.AND P3, PT, R7, RZ, PT ;  /* 0x000000ff0700720c */ /* 0x000fe20003f66270 */
[----:B------:R-:W-:Y:S02]  /*1f60*/  VIADD R8, R33, 0x7c ;  /* 0x0000007c21087836 */ /* 0x000fe40000000000 */
[--C-:B------:R-:W-:Y:S01]  /*1f70*/  @!P1 IMAD.IADD R31, R31, 0x1, -R32.reuse ;  /* 0x000000011f1f9824 */ /* 0x100fe200078e0a20 */
[----:B------:R-:W-:Y:S01]  /*1f80*/  ISETP.GT.U32.AND P2, PT, R32, R107, PT ;  /* 0x0000006b2000720c */ /* 0x000fe20003f44070 */
[----:B------:R-:W-:Y:S01]  /*1f90*/  @!P4 IMAD.IADD R105, R105, 0x1, -R32 ;  /* 0x000000016969c824 */ /* 0x000fe200078e0a20 */
[----:B------:R-:W-:Y:S01]  /*1fa0*/  ISETP.GE.AND P4, PT, R4, RZ, PT ;  /* 0x000000ff0400720c */ /* 0x000fe20003f86270 */
[----:B------:R-:W-:Y:S01]  /*1fb0*/  IMAD.HI.U32 R4, R9, R26, RZ ;  /* 0x0000001a09047227 */ /* 0x000fe200078e00ff */
[----:B------:R-:W-:-:S02]  /*1fc0*/  ISETP.GT.U32.AND P0, PT, R32, R31, PT ;  /* 0x0000001f2000720c */ /* 0x000fc40003f04070 */
[----:B------:R-:W-:Y:S01]  /*1fd0*/  IABS R24, R8 ;  /* 0x0000000800187213 */ /* 0x000fe20000000000 */
[----:B------:R-:W-:Y:S01]  /*1fe0*/  IMAD.MOV R7, RZ, RZ, -R4 ;  /* 0x000000ffff077224 */ /* 0x000fe200078e0a04 */
[----:B------:R-:W-:Y:S01]  /*1ff0*/  ISETP.GE.AND P1, PT, R8, RZ, PT ;  /* 0x000000ff0800720c */ /* 0x000fe20003f26270 */
[----:B------:R-:W-:-:S04]  /*2000*/  IMAD.HI.U32 R3, R9, R28, RZ ;  /* 0x0000001c09037227 */ /* 0x000fc800078e00ff */
[C---:B------:R-:W-:Y:S02]  /*2010*/  IMAD R26, R32.reuse, R7, R26 ;  /* 0x00000007201a7224 */ /* 0x040fe400078e021a */
[----:B------:R-:W-:Y:S02]  /*2020*/  IMAD.MOV R3, RZ, RZ, -R3 ;  /* 0x000000ffff037224 */ /* 0x000fe400078e0a03 */
[----:B------:R-:W-:Y:S01]  /*2030*/  @!P0 IMAD.IADD R31, R31, 0x1, -R32 ;  /* 0x000000011f1f8824 */ /* 0x000fe200078e0a20 */
[C---:B------:R-:W-:Y:S01]  /*2040*/  ISETP.GT.U32.AND P0, PT, R32.reuse, R26, PT ;  /* 0x0000001a2000720c */ /* 0x040fe20003f04070 */
[----:B------:R-:W-:Y:S02]  /*2050*/  IMAD R28, R32, R3, R28 ;  /* 0x00000003201c7224 */ /* 0x000fe400078e021c */
[----:B------:R-:W-:Y:S02]  /*2060*/  VIADD R3, R33, 0x78 ;  /* 0x0000007821037836 */ /* 0x000fe40000000000 */
[----:B------:R-:W-:Y:S01]  /*2070*/  @!P2 IMAD.IADD R107, R107, 0x1, -R32 ;  /* 0x000000016b6ba824 */ /* 0x000fe200078e0a20 */
[----:B------:R-:W-:Y:S01]  /*2080*/  ISETP.GE.AND P2, PT, R6, RZ, PT ;  /* 0x000000ff0600720c */ /* 0x000fe20003f46270 */
[----:B------:R-:W-:Y:S01]  /*2090*/  @!P5 IMAD.MOV R105, RZ, RZ, -R105 ;  /* 0x000000ffff69d224 */ /* 0x000fe200078e0a69 */
[----:B------:R-:W-:Y:S01]  /*20a0*/  IABS R22, R3 ;  /* 0x0000000300167213 */ /* 0x000fe20000000000 */
[----:B------:R-:W-:Y:S01]  /*20b0*/  IMAD.HI.U32 R5, R9, R24, RZ ;  /* 0x0000001809057227 */ /* 0x000fe200078e00ff */
[----:B------:R-:W-:-:S03]  /*20c0*/  ISETP.GT.U32.AND P5, PT, R32, R28, PT ;  /* 0x0000001c2000720c */ /* 0x000fc60003fa4070 */
[----:B------:R-:W-:Y:S02]  /*20d0*/  @!P0 IMAD.IADD R26, R26, 0x1, -R32 ;  /* 0x000000011a1a8824 */ /* 0x000fe400078e0a20 */
[----:B------:R-:W-:Y:S01]  /*20e0*/  @!P3 IMAD.MOV R107, RZ, RZ, -R107 ;  /* 0x000000ffff6bb224 */ /* 0x000fe200078e0a6b */
[----:B------:R-:W-:Y:S01]  /*20f0*/  ISETP.GE.AND P3, PT, R3, RZ, PT ;  /* 0x000000ff0300720c */ /* 0x000fe20003f66270 */
[----:B------:R-:W-:Y:S01]  /*2100*/  IMAD.MOV R5, RZ, RZ, -R5 ;  /* 0x000000ffff057224 */ /* 0x000fe200078e0a05 */
[----:B------:R-:W-:Y:S01]  /*2110*/  ISETP.GT.U32.AND P0, PT, R32, R26, PT ;  /* 0x0000001a2000720c */ /* 0x000fe20003f04070 */
[----:B------:R-:W-:-:S04]  /*2120*/  IMAD.HI.U32 R3, R9, R22, RZ ;  /* 0x0000001609037227 */ /* 0x000fc800078e00ff */
[C---:B------:R-:W-:Y:S02]  /*2130*/  IMAD R24, R32.reuse, R5, R24 ;  /* 0x0000000520187224 */ /* 0x040fe400078e0218 */
[----:B------:R-:W-:Y:S02]  /*2140*/  VIADD R8, R33, 0x74 ;  /* 0x0000007421087836 */ /* 0x000fe40000000000 */
[----:B------:R-:W-:Y:S02]  /*2150*/  IMAD.MOV R3, RZ, RZ, -R3 ;  /* 0x000000ffff037224 */ /* 0x000fe400078e0a03 */
[----:B------:R-:W-:Y:S01]  /*2160*/  @!P6 IMAD.MOV R31, RZ, RZ, -R31 ;  /* 0x000000ffff1fe224 */ /* 0x000fe200078e0a1f */
[----:B------:R-:W-:Y:S01]  /*2170*/  IABS R21, R8 ;  /* 0x0000000800157213 */ /* 0x000fe20000000000 */
[C---:B------:R-:W-:Y:S01]  /*2180*/  IMAD R22, R32.reuse, R3, R22 ;  /* 0x0000000320167224 */ /* 0x040fe200078e0216 */
[----:B------:R-:W-:Y:S01]  /*2190*/  ISETP.GT.U32.AND P6, PT, R32, R24, PT ;  /* 0x000000182000720c */ /* 0x000fe20003fc4070 */
[----:B------:R-:W-:-:S02]  /*21a0*/  @!P5 IMAD.IADD R28, R28, 0x1, -R32 ;  /* 0x000000011c1cd824 */ /* 0x000fc400078e0a20 */
[----:B------:R-:W-:Y:S01]  /*21b0*/  @!P0 IMAD.IADD R26, R26, 0x1, -R32 ;  /* 0x000000011a1a8824 */ /* 0x000fe200078e0a20 */
[C---:B------:R-:W-:Y:S01]  /*21c0*/  ISETP.GT.U32.AND P0, PT, R32.reuse, R22, PT ;  /* 0x000000162000720c */ /* 0x040fe20003f04070 */
[----:B------:R-:W-:Y:S01]  /*21d0*/  IMAD.HI.U32 R4, R9, R21, RZ ;  /* 0x0000001509047227 */ /* 0x000fe200078e00ff */
[----:B------:R-:W-:-:S03]  /*21e0*/  ISETP.GT.U32.AND P5, PT, R32, R28, PT ;  /* 0x0000001c2000720c */ /* 0x000fc60003fa4070 */
[----:B------:R-:W-:-:S04]  /*21f0*/  IMAD.HI.U32 R6, R9, R16, RZ ;  /* 0x0000001009067227 */ /* 0x000fc800078e00ff */
[----:B------:R-:W-:Y:S02]  /*2200*/  IMAD.MOV R4, RZ, RZ, -R4 ;  /* 0x000000ffff047224 */ /* 0x000fe400078e0a04 */
[C---:B------:R-:W-:Y:S02]  /*2210*/  VIADD R11, R33.reuse, 0x70 ;  /* 0x00000070210b7836 */ /* 0x040fe40000000000 */
[----:B------:R-:W-:Y:S02]  /*2220*/  IMAD.MOV R7, RZ, RZ, -R6 ;  /* 0x000000ffff077224 */ /* 0x000fe400078e0a06 */
[----:B------:R-:W-:Y:S01]  /*2230*/  IMAD R21, R32, R4, R21 ;  /* 0x0000000420157224 */ /* 0x000fe200078e0215 */
[----:B------:R-:W-:Y:S01]  /*2240*/  IABS R18, R11 ;  /* 0x0000000b00127213 */ /* 0x000fe20000000000 */
[--C-:B------:R-:W-:Y:S02]  /*2250*/  @!P6 IMAD.IADD R24, R24, 0x1, -R32.reuse ;  /* 0x000000011818e824 */ /* 0x100fe400078e0a20 */
[----:B------:R-:W-:Y:S01]  /*2260*/  VIADD R6, R33, 0x68 ;  /* 0x0000006821067836 */ /* 0x000fe20000000000 */
[----:B------:R-:W-:Y:S01]  /*2270*/  ISETP.GT.U32.AND P6, PT, R32, R21, PT ;  /* 0x000000152000720c */ /* 0x000fe20003fc4070 */
[--C-:B------:R-:W-:Y:S01]  /*2280*/  @!P0 IMAD.IADD R22, R22, 0x1, -R32.reuse ;  /* 0x0000000116168824 */ /* 0x100fe200078e0a20 */
[----:B------:R-:W-:Y:S01]  /*2290*/  ISETP.GT.U32.AND P0, PT, R32, R24, PT ;  /* 0x000000182000720c */ /* 0x000fe20003f04070 */
[----:B------:R-:W-:Y:S01]  /*22a0*/  @!P5 IMAD.IADD R28, R28, 0x1, -R32 ;  /* 0x000000011c1cd824 */ /* 0x000fe200078e0a20 */
[----:B------:R-:W-:Y:S01]  /*22b0*/  IABS R14, R6 ;  /* 0x00000006000e7213 */ /* 0x000fe20000000000 */
[----:B------:R-:W-:Y:S01]  /*22c0*/  IMAD.HI.U32 R5, R9, R18, RZ ;  /* 0x0000001209057227 */ /* 0x000fe200078e00ff */
[----:B------:R-:W-:-:S02]  /*22d0*/  ISETP.GE.AND P5, PT, R8, RZ, PT ;  /* 0x000000ff0800720c */ /* 0x000fc40003fa6270 */
[----:B------:R-:W-:Y:S01]  /*22e0*/  IABS R8, R19 ;  /* 0x0000001300087213 */ /* 0x000fe20000000000 */
[----:B------:R-:W-:Y:S01]  /*22f0*/  @!P4 IMAD.MOV R28, RZ, RZ, -R28 ;  /* 0x000000ffff1cc224 */ /* 0x000fe200078e0a1c */
[----:B------:R-:W-:Y:S01]  /*2300*/  ISETP.GT.U32.AND P4, PT, R32, R22, PT ;  /* 0x000000162000720c */ /* 0x000fe20003f84070 */
[----:B------:R-:W-:Y:S02]  /*2310*/  IMAD.MOV R5, RZ, RZ, -R5 ;  /* 0x000000ffff057224 */ /* 0x000fe400078e0a05 */
[----:B------:R-:W-:-:S04]  /*2320*/  IMAD.HI.U32 R3, R9, R14, RZ ;  /* 0x0000000e09037227 */ /* 0x000fc800078e00ff */
[C---:B------:R-:W-:Y:S02]  /*2330*/  IMAD R16, R32.reuse, R7, R16 ;  /* 0x0000000720107224 */ /* 0x040fe400078e0210 */
[----:B------:R-:W-:Y:S02]  /*2340*/  IMAD R18, R32, R5, R18 ;  /* 0x0000000520127224 */ /* 0x000fe400078e0212 */
[----:B------:R-:W-:Y:S02]  /*2350*/  IMAD.MOV R3, RZ, RZ, -R3 ;  /* 0x000000ffff037224 */ /* 0x000fe400078e0a03 */
[--C-:B------:R-:W-:Y:S02]  /*2360*/  @!P6 IMAD.IADD R21, R21, 0x1, -R32.reuse ;  /* 0x000000011515e824 */ /* 0x100fe400078e0a20 */
[----:B------:R-:W-:Y:S01]  /*2370*/  @!P0 IMAD.IADD R24, R24, 0x1, -R32 ;  /* 0x0000000118188824 */ /* 0x000fe200078e0a20 */
[C---:B------:R-:W-:Y:S01]  /*2380*/  ISETP.GT.U32.AND P0, PT, R32.reuse, R16, PT ;  /* 0x000000102000720c */ /* 0x040fe20003f04070 */
[----:B------:R-:W-:Y:S01]  /*2390*/  @!P2 IMAD.MOV R26, RZ, RZ, -R26 ;  /* 0x000000ffff1aa224 */ /* 0x000fe200078e0a1a */
[C---:B------:R-:W-:Y:S01]  /*23a0*/  ISETP.GT.U32.AND P2, PT, R32.reuse, R18, PT ;  /* 0x000000122000720c */ /* 0x040fe20003f44070 */
[C---:B------:R-:W-:Y:S01]  /*23b0*/  IMAD R14, R32.reuse, R3, R14 ;  /* 0x00000003200e7224 */ /* 0x040fe200078e020e */
[----:B------:R-:W-:Y:S01]  /*23c0*/  ISETP.GT.U32.AND P6, PT, R32, R21, PT ;  /* 0x000000152000720c */ /* 0x000fe20003fc4070 */
[----:B------:R-:W-:-:S02]  /*23d0*/  @!P4 IMAD.IADD R22, R22, 0x1, -R32 ;  /* 0x000000011616c824 */ /* 0x000fc400078e0a20 */
[----:B------:R-:W-:Y:S01]  /*23e0*/  IMAD.HI.U32 R4, R9, R12, RZ ;  /* 0x0000000c09047227 */ /* 0x000fe200078e00ff */
[----:B------:R-:W-:-:S03]  /*23f0*/  ISETP.GT.U32.AND P4, PT, R32, R14, PT ;  /* 0x0000000e2000720c */ /* 0x000fc60003f84070 */
[----:B------:R-:W-:-:S04]  /*2400*/  IMAD.HI.U32 R3, R9, R10, RZ ;  /* 0x0000000a09037227 */ /* 0x000fc800078e00ff */
[--C-:B------:R-:W-:Y:S01]  /*2410*/  @!P0 IMAD.IADD R16, R16, 0x1, -R32.reuse ;  /* 0x0000000110108824 */ /* 0x100fe200078e0a20 */
[----:B------:R-:W-:Y:S01]  /*2420*/  ISETP.GE.AND P0, PT, R13, RZ, PT ;  /* 0x000000ff0d00720c */ /* 0x000fe20003f06270 */
[--C-:B------:R-:W-:Y:S02]  /*2430*/  @!P2 IMAD.IADD R18, R18, 0x1, -R32.reuse ;  /* 0x000000011212a824 */ /* 0x100fe400078e0a20 */
[----:B------:R-:W-:Y:S01]  /*2440*/  @!P6 IMAD.IADD R21, R21, 0x1, -R32 ;  /* 0x000000011515e824 */ /* 0x000fe200078e0a20 */
[----:B------:R-:W-:Y:S01]  /*2450*/  ISETP.GE.AND P6, PT, R11, RZ, PT ;  /* 0x000000ff0b00720c */ /* 0x000fe20003fc6270 */
[----:B------:R-:W-:Y:S01]  /*2460*/  @!P1 IMAD.MOV R24, RZ, RZ, -R24 ;  /* 0x000000ffff189224 */ /* 0x000fe200078e0a18 */
[----:B------:R-:W-:Y:S01]  /*2470*/  ISETP.GT.U32.AND P1, PT, R32, R16, PT ;  /* 0x000000102000720c */ /* 0x000fe20003f24070 */
[----:B------:R-:W-:Y:S02]  /*2480*/  IMAD.MOV R5, RZ, RZ, -R4 ;  /* 0x000000ffff057224 */ /* 0x000fe400078e0a04 */
[----:B------:R-:W-:Y:S01]  /*2490*/  @!P4 IMAD.IADD R14, R14, 0x1, -R32 ;  /* 0x000000010e0ec824 */ /* 0x000fe200078e0a20 */
[----:B------:R-:W-:Y:S01]  /*24a0*/  ISETP.GT.U32.AND P4, PT, R32, R18, PT ;  /* 0x000000122000720c */ /* 0x000fe20003f84070 */
[----:B------:R-:W-:-:S04]  /*24b0*/  IMAD.HI.U32 R4, R9, R8, RZ ;  /* 0x0000000809047227 */ /* 0x000fc800078e00ff */
[----:B------:R-:W-:Y:S02]  /*24c0*/  IMAD.MOV R3, RZ, RZ, -R3 ;  /* 0x000000ffff037224 */ /* 0x000fe400078e0a03 */
[C---:B------:R-:W-:Y:S02]  /*24d0*/  VIADD R11, R33.reuse, 0x58 ;  /* 0x00000058210b7836 */ /* 0x040fe40000000000 */
[C---:B------:R-:W-:Y:S02]  /*24e0*/  IMAD R12, R32.reuse, R5, R12 ;  /* 0x00000005200c7224 */ /* 0x040fe400078e020c */
[----:B------:R-:W-:Y:S01]  /*24f0*/  IMAD.MOV R5, RZ, RZ, -R4 ;  /* 0x000000ffff057224 */ /* 0x000fe200078e0a04 */
[----:B------:R-:W-:Y:S01]  /*2500*/  IABS R7, R11 ;  /* 0x0000000b00077213 */ /* 0x000fe20000000000 */
[C---:B------:R-:W-:Y:S01]  /*2510*/  IMAD R10, R32.reuse, R3, R10 ;  /* 0x00000003200a7224 */ /* 0x040fe200078e020a */
[----:B------:R-:W-:Y:S01]  /*2520*/  ISETP.GT.U32.AND P2, PT, R32, R12, PT ;  /* 0x0000000c2000720c */ /* 0x000fe20003f44070 */
[----:B------:R-:W-:-:S02]  /*2530*/  VIADD R13, R33, 0x54 ;  /* 0x00000054210d7836 */ /* 0x000fc40000000000 */
[C---:B------:R-:W-:Y:S02]  /*2540*/  IMAD R8, R32.reuse, R5, R8 ;  /* 0x0000000520087224 */ /* 0x040fe400078e0208 */
[----:B------:R-:W-:Y:S01]  /*2550*/  @!P5 IMAD.MOV R21, RZ, RZ, -R21 ;  /* 0x000000ffff15d224 */ /* 0x000fe200078e0a15 */
[C---:B------:R-:W-:Y:S01]  /*2560*/  ISETP.GT.U32.AND P5, PT, R32.reuse, R10, PT ;  /* 0x0000000a2000720c */ /* 0x040fe20003fa4070 */
[----:B------:R-:W-:Y:S01]  /*2570*/  @!P3 IMAD.MOV R22, RZ, RZ, -R22 ;  /* 0x000000ffff16b224 */ /* 0x000fe200078e0a16 */
[----:B------:R-:W-:Y:S01]  /*2580*/  ISETP.GT.U32.AND P3, PT, R32, R14, PT ;  /* 0x0000000e2000720c */ /* 0x000fe20003f64070 */
[----:B------:R-:W-:Y:S01]  /*2590*/  IMAD.HI.U32 R3, R9, R7, RZ ;  /* 0x0000000709037227 */ /* 0x000fe200078e00ff */
[----:B------:R-:W-:-:S03]  /*25a0*/  IABS R5, R13 ;  /* 0x0000000d00057213 */ /* 0x000fc60000000000 */
[--C-:B------:R-:W-:Y:S01]  /*25b0*/  @!P1 IMAD.IADD R16, R16, 0x1, -R32.reuse ;  /* 0x0000000110109824 */ /* 0x100fe200078e0a20 */
[----:B------:R-:W-:Y:S01]  /*25c0*/  ISETP.GT.U32.AND P1, PT, R32, R8, PT ;  /* 0x000000082000720c */ /* 0x000fe20003f24070 */
[----:B------:R-:W-:Y:S01]  /*25d0*/  @!P4 IMAD.IADD R18, R18, 0x1, -R32 ;  /* 0x000000011212c824 */ /* 0x000fe200078e0a20 */
[----:B------:R-:W-:Y:S01]  /*25e0*/  ISETP.GE.AND P4, PT, R6, RZ, PT ;  /* 0x000000ff0600720c */ /* 0x000fe20003f86270 */
[----:B------:R-:W-:Y:S02]  /*25f0*/  IMAD.MOV R4, RZ, RZ, -R3 ;  /* 0x000000ffff047224 */ /* 0x000fe400078e0a03 */
[----:B------:R-:W-:-:S04]  /*2600*/  IMAD.HI.U32 R3, R9, R5, RZ ;  /* 0x0000000509037227 */ /* 0x000fc800078e00ff */
[----:B------:R-:W-:Y:S02]  /*2610*/  IMAD R7, R32, R4, R7 ;  /* 0x0000000420077224 */ /* 0x000fe400078e0207 */
[----:B------:R-:W-:Y:S02]  /*2620*/  IMAD.MOV R3, RZ, RZ, -R3 ;  /* 0x000000ffff037224 */ /* 0x000fe400078e0a03 */
[--C-:B------:R-:W-:Y:S01]  /*2630*/  @!P5 IMAD.IADD R10, R10, 0x1, -R32.reuse ;  /* 0x000000010a0ad824 */ /* 0x100fe200078e0a20 */
[----:B------:R-:W-:Y:S01]  /*2640*/  ISETP.GE.AND P5, PT, R19, RZ, PT ;  /* 0x000000ff1300720c */ /* 0x000fe20003fa6270 */
[--C-:B------:R-:W-:Y:S01]  /*2650*/  @!P2 IMAD.IADD R12, R12, 0x1, -R32.reuse ;  /* 0x000000010c0ca824 */ /* 0x100fe200078e0a20 */
[----:B------:R-:W-:Y:S01]  /*2660*/  IABS R19, R23 ;  /* 0x0000001700137213 */ /* 0x000fe20000000000 */
[----:B------:R-:W-:Y:S01]  /*2670*/  @!P3 IMAD.IADD R14, R14, 0x1, -R32 ;  /* 0x000000010e0eb824 */ /* 0x000fe200078e0a20 */
[----:B------:R-:W-:Y:S01]  /*2680*/  ISETP.GE.AND P3, PT, R15, RZ, PT ;  /* 0x000000ff0f00720c */ /* 0x000fe20003f66270 */
[----:B------:R-:W-:Y:S01]  /*2690*/  @!P6 IMAD.MOV R18, RZ, RZ, -R18 ;  /* 0x000000ffff12e224 */ /* 0x000fe200078e0a12 */
[C---:B------:R-:W-:Y:S01]  /*26a0*/  ISETP.GT.U32.AND P6, PT, R32.reuse, R7, PT ;  /* 0x000000072000720c */ /* 0x040fe20003fc4070 */
[C---:B------:R-:W-:Y:S01]  /*26b0*/  IMAD R4, R32.reuse, R3, R5 ;  /* 0x0000000320047224 */ /* 0x040fe200078e0205 */
[----:B------:R-:W-:Y:S01]  /*26c0*/  ISETP.GT.U32.AND P2, PT, R32, R12, PT ;  /* 0x0000000c2000720c */ /* 0x000fe20003f44070 */
[----:B------:R-:W-:Y:S01]  /*26d0*/  @!P1 IMAD.IADD R8, R8, 0x1, -R32 ;  /* 0x0000000108089824 */ /* 0x000fe200078e0a20 */
[C---:B------:R-:W-:Y:S01]  /*26e0*/  ISETP.GT.U32.AND P1, PT, R32.reuse, R10, PT ;  /* 0x0000000a2000720c */ /* 0x040fe20003f24070 */
[----:B------:R-:W-:Y:S01]  /*26f0*/  @!P4 IMAD.MOV R14, RZ, RZ, -R14 ;  /* 0x000000ffff0ec224 */ /* 0x000fe200078e0a0e */
[----:B------:R-:W-:Y:S01]  /*2700*/  ISETP.GT.U32.AND P4, PT, R32, R4, PT ;  /* 0x000000042000720c */ /* 0x000fe20003f84070 */
[----:B------:R-:W-:-:S02]  /*2710*/  VIADD R15, R33, 0x50 ;  /* 0x00000050210f7836 */ /* 0x000fc40000000000 */
[----:B------:R-:W-:Y:S01]  /*2720*/  @!P0 IMAD.MOV R16, RZ, RZ, -R16 ;  /* 0x000000ffff108224 */ /* 0x000fe200078e0a10 */
[----:B------:R-:W-:Y:S01]  /*2730*/  ISETP.GT.U32.AND P0, PT, R32, R8, PT ;  /* 0x000000082000720c */ /* 0x000fe20003f04070 */
[----:B------:R-:W-:Y:S01]  /*2740*/  VIADD R5, R33, 0x4c ;  /* 0x0000004c21057836 */ /* 0x000fe20000000000 */
[----:B------:R-:W-:Y:S01]  /*2750*/  IABS R6, R15 ;  /* 0x0000000f00067213 */ /* 0x000fe20000000000 */
[--C-:B------:R-:W-:Y:S02]  /*2760*/  @!P6 IMAD.IADD R7, R7, 0x1, -R32.reuse ;  /* 0x000000010707e824 */ /* 0x100fe400078e0a20 */
[--C-:B------:R-:W-:Y:S01]  /*2770*/  @!P2 IMAD.IADD R12, R12, 0x1, -R32.reuse ;  /* 0x000000010c0ca824 */ /* 0x100fe200078e0a20 */
[----:B------:R-:W-:Y:S01]  /*2780*/  ISETP.GE.AND P6, PT, R5, RZ, PT ;  /* 0x000000ff0500720c */ /* 0x000fe20003fc6270 */
[----:B------:R-:W-:Y:S01]  /*2790*/  @!P1 IMAD.IADD R10, R10, 0x1, -R32 ;  /* 0x000000010a0a9824 */ /* 0x000fe200078e0a20 */
[----:B------:R-:W-:Y:S01]  /*27a0*/  ISETP.GE.AND P1, PT, R13, RZ, PT ;  /* 0x000000ff0d00720c */ /* 0x000fe20003f26270 */
[----:B------:R-:W-:Y:S01]  /*27b0*/  IMAD.HI.U32 R3, R9, R6, RZ ;  /* 0x0000000609037227 */ /* 0x000fe200078e00ff */
[----:B------:R-:W-:-:S02]  /*27c0*/  IABS R13, R5 ;  /* 0x00000005000d7213 */ /* 0x000fc40000000000 */
[----:B------:R-:W-:Y:S01]  /*27d0*/  ISETP.GE.AND P2, PT, R17, RZ, PT ;  /* 0x000000ff1100720c */ /* 0x000fe20003f46270 */
[----:B------:R-:W-:Y:S01]  /*27e0*/  @!P4 IMAD.IADD R4, R4, 0x1, -R32 ;  /* 0x000000010404c824 */ /* 0x000fe200078e0a20 */
[----:B------:R-:W-:Y:S01]  /*27f0*/  ISETP.GT.U32.AND P4, PT, R32, R7, PT ;  /* 0x000000072000720c */ /* 0x000fe20003f84070 */
[----:B------:R-:W-:Y:S02]  /*2800*/  IMAD.MOV R3, RZ, RZ, -R3 ;  /* 0x000000ffff037224 */ /* 0x000fe400078e0a03 */
[----:B------:R-:W-:Y:S01]  /*2810*/  @!P3 IMAD.MOV R12, RZ, RZ, -R12 ;  /* 0x000000ffff0cb224 */ /* 0x000fe200078e0a0c */
[----:B------:R-:W-:Y:S01]  /*2820*/  ISETP.GE.AND P3, PT, R11, RZ, PT ;  /* 0x000000ff0b00720c */ /* 0x000fe20003f66270 */
[----:B------:R-:W-:-:S04]  /*2830*/  IMAD.HI.U32 R5, R9, R13, RZ ;  /* 0x0000000d09057227 */ /* 0x000fc800078e00ff */
[----:B------:R-:W-:Y:S02]  /*2840*/  IMAD R3, R32, R3, R6 ;  /* 0x0000000320037224 */ /* 0x000fe400078e0206 */
[----:B------:R-:W-:Y:S01]  /*2850*/  @!P0 IMAD.IADD R8, R8, 0x1, -R32 ;  /* 0x0000000108088824 */ /* 0x000fe200078e0a20 */
[----:B------:R-:W-:Y:S01]  /*2860*/  ISETP.GE.AND P0, PT, R15, RZ, PT ;  /* 0x000000ff0f00720c */ /* 0x000fe20003f06270 */
[----:B------:R-:W-:Y:S02]  /*2870*/  VIADD R6, R33, 0x48 ;  /* 0x0000004821067836 */ /* 0x000fe40000000000 */
[----:B------:R-:W-:Y:S02]  /*2880*/  IMAD.MOV R5, RZ, RZ, -R5 ;  /* 0x000000ffff057224 */ /* 0x000fe400078e0a05 */
[----:B------:R-:W-:Y:S01]  /*2890*/  @!P5 IMAD.MOV R8, RZ, RZ, -R8 ;  /* 0x000000ffff08d224 */ /* 0x000fe200078e0a08 */
[----:B------:R-:W-:Y:S01]  /*28a0*/  ISETP.GE.AND P5, PT, R6, RZ, PT ;  /* 0x000000ff0600720c */ /* 0x000fe20003fa6270 */
[----:B------:R-:W-:Y:S01]  /*28b0*/  @!P4 IMAD.IADD R7, R7, 0x1, -R32 ;  /* 0x000000010707c824 */ /* 0x000fe200078e0a20 */
[----:B------:R-:W-:Y:S01]  /*28c0*/  IABS R15, R6 ;  /* 0x00000006000f7213 */ /* 0x000fe20000000000 */
[C---:B------:R-:W-:Y:S01]  /*28d0*/  IMAD R6, R32.reuse, R5, R13 ;  /* 0x0000000520067224 */ /* 0x040fe200078e020d */
[----:B------:R-:W-:Y:S01]  /*28e0*/  ISETP.GT.U32.AND P4, PT, R32, R3, PT ;  /* 0x000000032000720c */ /* 0x000fe20003f84070 */
[----:B------:R-:W-:-:S02]  /*28f0*/  @!P3 IMAD.MOV R7, RZ, RZ, -R7 ;  /* 0x000000ffff07b224 */ /* 0x000fc400078e0a07 */
[----:B------:R-:W-:Y:S01]  /*2900*/  @!P2 IMAD.MOV R10, RZ, RZ, -R10 ;  /* 0x000000ffff0aa224 */ /* 0x000fe200078e0a0a */
[C---:B------:R-:W-:Y:S01]  /*2910*/  ISETP.GT.U32.AND P3, PT, R32.reuse, R6, PT ;  /* 0x000000062000720c */ /* 0x040fe20003f64070 */
[----:B------:R-:W-:Y:S01]  /*2920*/  VIADD R11, R33, 0x44 ;  /* 0x00000044210b7836 */ /* 0x000fe20000000000 */
[----:B------:R-:W-:Y:S01]  /*2930*/  ISETP.GT.U32.AND P2, PT, R32, R4, PT ;  /* 0x000000042000720c */ /* 0x000fe20003f44070 */
[----:B------:R-:W-:-:S03]  /*2940*/  IMAD.HI.U32 R5, R9, R15, RZ ;  /* 0x0000000f09057227 */ /* 0x000fc600078e00ff */
[----:B------:R-:W-:Y:S01]  /*2950*/  IABS R17, R11 ;  /* 0x0000000b00117213 */ /* 0x000fe20000000000 */
[----:B------:R-:W-:Y:S02]  /*2960*/  IMAD.MOV R5, RZ, RZ, -R5 ;  /* 0x000000ffff057224 */ /* 0x000fe400078e0a05 */
[----:B------:R-:W-:Y:S02]  /*2970*/  @!P4 IMAD.IADD R3, R3, 0x1, -R32 ;  /* 0x000000010303c824 */ /* 0x000fe400078e0a20 */
[----:B------:R-:W-:-:S03]  /*2980*/  IMAD.HI.U32 R13, R9, R19, RZ ;  /* 0x00000013090d7227 */ /* 0x000fc600078e00ff */
[----:B------:R-:W-:Y:S01]  /*2990*/  ISETP.GT.U32.AND P4, PT, R32, R3, PT ;  /* 0x000000032000720c */ /* 0x000fe20003f84070 */
[--C-:B------:R-:W-:Y:S02]  /*29a0*/  @!P3 IMAD.IADD R6, R6, 0x1, -R32.reuse ;  /* 0x000000010606b824 */ /* 0x100fe400078e0a20 */
[----:B------:R-:W-:Y:S01]  /*29b0*/  @!P2 IMAD.IADD R4, R4, 0x1, -R32 ;  /* 0x000000010404a824 */ /* 0x000fe200078e0a20 */
[----:B------:R-:W-:Y:S01]  /*29c0*/  ISETP.GE.AND P2, PT, R11, RZ, PT ;  /* 0x000000ff0b00720c */ /* 0x000fe20003f46270 */
[C---:B------:R-:W-:Y:S01]  /*29d0*/  IMAD R5, R32.reuse, R5, R15 ;  /* 0x0000000520057224 */ /* 0x040fe200078e020f */
[----:B------:R-:W-:Y:S01]  /*29e0*/  ISETP.GT.U32.AND P3, PT, R32, R6, PT ;  /* 0x000000062000720c */ /* 0x000fe20003f64070 */
[----:B------:R-:W-:-:S04]  /*29f0*/  IMAD.HI.U32 R11, R9, R17, RZ ;  /* 0x00000011090b7227 */ /* 0x000fc800078e00ff */
[----:B------:R-:W-:Y:S02]  /*2a00*/  IMAD.MOV R13, RZ, RZ, -R13 ;  /* 0x000000ffff0d7224 */ /* 0x000fe400078e0a0d */
[----:B------:R-:W-:-:S04]  /*2a10*/  IMAD.HI.U32 R15, R9, R20, RZ ;  /* 0x00000014090f7227 */ /* 0x000fc800078e00ff */
[----:B------:R-:W-:Y:S02]  /*2a20*/  IMAD.MOV R11, RZ, RZ, -R11 ;  /* 0x000000ffff0b7224 */ /* 0x000fe400078e0a0b */
[C---:B------:R-:W-:Y:S02]  /*2a30*/  IMAD R13, R32.reuse, R13, R19 ;  /* 0x0000000d200d7224 */ /* 0x040fe400078e0213 */
[----:B------:R-:W-:Y:S02]  /*2a40*/  IMAD.MOV R15, RZ, RZ, -R15 ;  /* 0x000000ffff0f7224 */ /* 0x000fe400078e0a0f */
[C---:B------:R-:W-:Y:S02]  /*2a50*/  IMAD R11, R32.reuse, R11, R17 ;  /* 0x0000000b200b7224 */ /* 0x040fe400078e0211 */
[----:B------:R-:W-:Y:S01]  /*2a60*/  @!P4 IMAD.IADD R3, R3, 0x1, -R32 ;  /* 0x000000010303c824 */ /* 0x000fe200078e0a20 */
[C---:B------:R-:W-:Y:S01]  /*2a70*/  ISETP.GT.U32.AND P4, PT, R32.reuse, R5, PT ;  /* 0x000000052000720c */ /* 0x040fe20003f84070 */
[----:B------:R-:W-:-:S02]  /*2a80*/  IMAD R15, R32, R15, R20 ;  /* 0x0000000f200f7224 */ /* 0x000fc400078e0214 */
[----:B------:R-:W-:Y:S01]  /*2a90*/  @!P3 IMAD.IADD R6, R6, 0x1, -R32 ;  /* 0x000000010606b824 */ /* 0x000fe200078e0a20 */
[C---:B------:R-:W-:Y:S01]  /*2aa0*/  ISETP.GT.U32.AND P3, PT, R32.reuse, R13, PT ;  /* 0x0000000d2000720c */ /* 0x040fe20003f64070 */
[----:B------:R-:W-:Y:S01]  /*2ab0*/  @!P0 IMAD.MOV R3, RZ, RZ, -R3 ;  /* 0x000000ffff038224 */ /* 0x000fe200078e0a03 */
[C---:B------:R-:W-:Y:S01]  /*2ac0*/  ISETP.GT.U32.AND P0, PT, R32.reuse, R11, PT ;  /* 0x0000000b2000720c */ /* 0x040fe20003f04070 */
[----:B------:R-:W-:Y:S01]  /*2ad0*/  @!P6 IMAD.MOV R6, RZ, RZ, -R6 ;  /* 0x000000ffff06e224 */ /* 0x000fe200078e0a06 */
[----:B------:R-:W-:Y:S01]  /*2ae0*/  ISETP.GT.U32.AND P6, PT, R32, R15, PT ;  /* 0x0000000f2000720c */ /* 0x000fe20003fc4070 */
[----:B------:R-:W-:Y:S01]  /*2af0*/  @!P1 IMAD.MOV R4, RZ, RZ, -R4 ;  /* 0x000000ffff049224 */ /* 0x000fe200078e0a04 */
[----:B------:R-:W-:Y:S01]  /*2b00*/  ISETP.GE.AND P1, PT, R23, RZ, PT ;  /* 0x000000ff1700720c */ /* 0x000fe20003f26270 */
[----:B------:R-:W-:Y:S01]  /*2b10*/  IMAD.HI.U32 R19, R9, R25, RZ ;  /* 0x0000001909137227 */ /* 0x000fe200078e00ff */
[----:B------:R-:W-:-:S03]  /*2b20*/  IABS R23, R35 ;  /* 0x0000002300177213 */ /* 0x000fc60000000000 */
[----:B------:R-:W-:-:S04]  /*2b30*/  IMAD.HI.U32 R20, R9, R27, RZ ;  /* 0x0000001b09147227 */ /* 0x000fc800078e00ff */
[--C-:B------:R-:W-:Y:S02]  /*2b40*/  @!P3 IMAD.IADD R13, R13, 0x1, -R32.reuse ;  /* 0x000000010d0db824 */ /* 0x100fe400078e0a20 */
[--C-:B------:R-:W-:Y:S02]  /*2b50*/  @!P0 IMAD.IADD R11, R11, 0x1, -R32.reuse ;  /* 0x000000010b0b8824 */ /* 0x100fe400078e0a20 */
[----:B------:R-:W-:Y:S01]  /*2b60*/  @!P6 IMAD.IADD R15, R15, 0x1, -R32 ;  /* 0x000000010f0fe824 */ /* 0x000fe200078e0a20 */
[C---:B------:R-:W-:Y:S01]  /*2b70*/  ISETP.GT.U32.AND P3, PT, R32.reuse, R13, PT ;  /* 0x0000000d2000720c */ /* 0x040fe20003f64070 */
[----:B------:R-:W-:Y:S01]  /*2b80*/  IMAD.HI.U32 R17, R9, R23, RZ ;  /* 0x0000001709117227 */ /* 0x000fe200078e00ff */
[C---:B------:R-:W-:Y:S02]  /*2b90*/  ISETP.GT.U32.AND P0, PT, R32.reuse, R11, PT ;  /* 0x0000000b2000720c */ /* 0x040fe40003f04070 */
[----:B------:R-:W-:Y:S01]  /*2ba0*/  ISETP.GT.U32.AND P6, PT, R32, R15, PT ;  /* 0x0000000f2000720c */ /* 0x000fe20003fc4070 */
[----:B------:R-:W-:-:S02]  /*2bb0*/  IMAD.MOV R19, RZ, RZ, -R19 ;  /* 0x000000ffff137224 */ /* 0x000fc400078e0a13 */
[----:B------:R-:W-:Y:S02]  /*2bc0*/  IMAD.MOV R17, RZ, RZ, -R17 ;  /* 0x000000ffff117224 */ /* 0x000fe400078e0a11 */
[----:B------:R-:W-:Y:S02]  /*2bd0*/  IMAD.MOV R20, RZ, RZ, -R20 ;  /* 0x000000ffff147224 */ /* 0x000fe400078e0a14 */
[C---:B------:R-:W-:Y:S02]  /*2be0*/  IMAD R19, R32.reuse, R19, R25 ;  /* 0x0000001320137224 */ /* 0x040fe400078e0219 */
[--C-:B------:R-:W-:Y:S02]  /*2bf0*/  @!P4 IMAD.IADD R5, R5, 0x1, -R32.reuse ;  /* 0x000000010505c824 */ /* 0x100fe400078e0a20 */
[C---:B------:R-:W-:Y:S02]  /*2c00*/  IMAD R17, R32.reuse, R17, R23 ;  /* 0x0000001120117224 */ /* 0x040fe400078e0217 */
[C---:B------:R-:W-:Y:S01]  /*2c10*/  IMAD R23, R32.reuse, R20, R27 ;  /* 0x0000001420177224 */ /* 0x040fe200078e021b */
[C---:B------:R-:W-:Y:S01]  /*2c20*/  ISETP.GT.U32.AND P4, PT, R32.reuse, R5, PT ;  /* 0x000000052000720c */ /* 0x040fe20003f84070 */
[--C-:B------:R-:W-:Y:S01]  /*2c30*/  @!P3 IMAD.IADD R13, R13, 0x1, -R32.reuse ;  /* 0x000000010d0db824 */ /* 0x100fe200078e0a20 */
[C---:B------:R-:W-:Y:S01]  /*2c40*/  ISETP.GT.U32.AND P3, PT, R32.reuse, R19, PT ;  /* 0x000000132000720c */ /* 0x040fe20003f64070 */
[--C-:B------:R-:W-:Y:S01]  /*2c50*/  @!P0 IMAD.IADD R11, R11, 0x1, -R32.reuse ;  /* 0x000000010b0b8824 */ /* 0x100fe200078e0a20 */
[C---:B------:R-:W-:Y:S01]  /*2c60*/  ISETP.GT.U32.AND P0, PT, R32.reuse, R17, PT ;  /* 0x000000112000720c */ /* 0x040fe20003f04070 */
[----:B------:R-:W-:Y:S01]  /*2c70*/  @!P6 IMAD.IADD R15, R15, 0x1, -R32 ;  /* 0x000000010f0fe824 */ /* 0x000fe200078e0a20 */
[----:B------:R-:W-:Y:S01]  /*2c80*/  ISETP.GT.U32.AND P6, PT, R32, R23, PT ;  /* 0x000000172000720c */ /* 0x000fe20003fc4070 */
[----:B------:R-:W-:-:S04]  /*2c90*/  IMAD.HI.U32 R25, R9, R30, RZ ;  /* 0x0000001e09197227 */ /* 0x000fc800078e00ff */
[----:B------:R-:W-:-:S04]  /*2ca0*/  IMAD.HI.U32 R27, R9, R34, RZ ;  /* 0x00000022091b7227 */ /* 0x000fc800078e00ff */
[--C-:B------:R-:W-:Y:S02]  /*2cb0*/  @!P3 IMAD.IADD R19, R19, 0x1, -R32.reuse ;  /* 0x000000011313b824 */ /* 0x100fe400078e0a20 */
[--C-:B------:R-:W-:Y:S01]  /*2cc0*/  @!P4 IMAD.IADD R5, R5, 0x1, -R32.reuse ;  /* 0x000000010505c824 */ /* 0x100fe200078e0a20 */
[----:B------:R-:W-:Y:S01]  /*2cd0*/  ISETP.GE.AND P4, PT, R29, RZ, PT ;  /* 0x000000ff1d00720c */ /* 0x000fe20003f86270 */
[--C-:B------:R-:W-:Y:S01]  /*2ce0*/  @!P0 IMAD.IADD R17, R17, 0x1, -R32.reuse ;  /* 0x0000000111118824 */ /* 0x100fe200078e0a20 */
[----:B------:R-:W-:Y:S01]  /*2cf0*/  IABS R29, R42 ;  /* 0x0000002a001d7213 */ /* 0x000fe20000000000 */
[----:B------:R-:W-:Y:S01]  /*2d00*/  @!P6 IMAD.IADD R23, R23, 0x1, -R32 ;  /* 0x000000011717e824 */ /* 0x000fe200078e0a20 */
[C---:B------:R-:W-:Y:S01]  /*2d10*/  ISETP.GT.U32.AND P6, PT, R32.reuse, R19, PT ;  /* 0x000000132000720c */ /* 0x040fe20003fc4070 */
[----:B------:R-:W-:Y:S01]  /*2d20*/  IMAD.MOV R25, RZ, RZ, -R25 ;  /* 0x000000ffff197224 */ /* 0x000fe200078e0a19 */
[----:B------:R-:W-:Y:S01]  /*2d30*/  ISETP.GT.U32.AND P3, PT, R32, R17, PT ;  /* 0x000000112000720c */ /* 0x000fe20003f64070 */
[----:B------:R-:W-:Y:S01]  /*2d40*/  IMAD.HI.U32 R20, R9, R29, RZ ;  /* 0x0000001d09147227 */ /* 0x000fe200078e00ff */
[----:B------:R-:W-:-:S03]  /*2d50*/  ISETP.GE.AND P0, PT, R35, RZ, PT ;  /* 0x000000ff2300720c */ /* 0x000fc60003f06270 */
[----:B------:R-:W-:Y:S02]  /*2d60*/  IMAD.MOV R27, RZ, RZ, -R27 ;  /* 0x000000ffff1b7224 */ /* 0x000fe400078e0a1b */
[----:B------:R-:W-:Y:S02]  /*2d70*/  IMAD.MOV R20, RZ, RZ, -R20 ;  /* 0x000000ffff147224 */ /* 0x000fe400078e0a14 */
[C---:B------:R-:W-:Y:S02]  /*2d80*/  IMAD R25, R32.reuse, R25, R30 ;  /* 0x0000001920197224 */ /* 0x040fe400078e021e */
[C---:B------:R-:W-:Y:S01]  /*2d90*/  IMAD R27, R32.reuse, R27, R34 ;  /* 0x0000001b201b7224 */ /* 0x040fe200078e0222 */
[----:B------:R-:W-:Y:S01]  /*2da0*/  IABS R34, R50 ;  /* 0x0000003200227213 */ /* 0x000fe20000000000 */
[C---:B------:R-:W-:Y:S02]  /*2db0*/  IMAD R20, R32.reuse, R20, R29 ;  /* 0x0000001420147224 */ /* 0x040fe400078e021d */
[----:B------:R-:W-:Y:S01]  /*2dc0*/  @!P6 IMAD.IADD R19, R19, 0x1, -R32 ;  /* 0x000000011313e824 */ /* 0x000fe200078e0a20 */
[----:B------:R-:W-:Y:S01]  /*2dd0*/  ISETP.GT.U32.AND P6, PT, R32, R25, PT ;  /* 0x000000192000720c */ /* 0x000fe20003fc4070 */
[----:B------:R-:W-:-:S04]  /*2de0*/  IMAD.HI.U32 R29, R9, R34, RZ ;  /* 0x00000022091d7227 */ /* 0x000fc800078e00ff */
[----:B------:R-:W-:Y:S01]  /*2df0*/  @!P3 IMAD.IADD R17, R17, 0x1, -R32 ;  /* 0x000000011111b824 */ /* 0x000fe200078e0a20 */
[C---:B------:R-:W-:Y:S01]  /*2e00*/  ISETP.GT.U32.AND P3, PT, R32.reuse, R20, PT ;  /* 0x000000142000720c */ /* 0x040fe20003f64070 */
[----:B------:R-:W-:Y:S01]  /*2e10*/  @!P5 IMAD.MOV R5, RZ, RZ, -R5 ;  /* 0x000000ffff05d224 */ /* 0x000fe200078e0a05 */
[C---:B------:R-:W-:Y:S01]  /*2e20*/  ISETP.GT.U32.AND P5, PT, R32.reuse, R23, PT ;  /* 0x000000172000720c */ /* 0x040fe20003fa4070 */
[----:B------:R-:W-:Y:S02]  /*2e30*/  IMAD.MOV R29, RZ, RZ, -R29 ;  /* 0x000000ffff1d7224 */ /* 0x000fe400078e0a1d */
[C---:B------:R-:W-:Y:S02]  /*2e40*/  VIADD R54, R33.reuse, 0x18 ;  /* 0x0000001821367836 */ /* 0x040fe40000000000 */
[----:B------:R-:W-:Y:S02]  /*2e50*/  VIADD R48, R33, 0x14 ;  /* 0x0000001421307836 */ /* 0x000fe40000000000 */
[C---:B------:R-:W-:Y:S01]  /*2e60*/  IMAD R29, R32.reuse, R29, R34 ;  /* 0x0000001d201d7224 */ /* 0x040fe200078e0222 */
[----:B------:R-:W-:Y:S01]  /*2e70*/  IABS R38, R54 ;  /* 0x0000003600267213 */ /* 0x000fe20000000000 */
[----:B------:R-:W-:Y:S01]  /*2e80*/  @!P6 IMAD.IADD R25, R25, 0x1, -R32 ;  /* 0x000000011919e824 */ /* 0x000fe200078e0a20 */
[----:B------:R-:W-:Y:S01]  /*2e90*/  IABS R113, R48 ;  /* 0x0000003000717213 */ /* 0x000fe20000000000 */
[----:B------:R-:W-:Y:S01]  /*2ea0*/  IMAD.HI.U32 R30, R9, R36, RZ ;  /* 0x00000024091e7227 */ /* 0x000fe200078e00ff */
[----:B------:R-:W-:-:S03]  /*2eb0*/  ISETP.GT.U32.AND P6, PT, R32, R29, PT ;  /* 0x0000001d2000720c */ /* 0x000fc60003fc4070 */
[----:B------:R-:W-:Y:S01]  /*2ec0*/  @!P3 IMAD.IADD R20, R20, 0x1, -R32 ;  /* 0x000000011414b824 */ /* 0x000fe200078e0a20 */
[----:B------:R-:W-:Y:S01]  /*2ed0*/  ISETP.GE.AND P3, PT, R37, RZ, PT ;  /* 0x000000ff2500720c */ /* 0x000fe20003f66270 */
[----:B------:R-:W-:-:S04]  /*2ee0*/  IMAD.HI.U32 R34, R9, R38, RZ ;  /* 0x0000002609227227 */ /* 0x000fc800078e00ff */
[----:B------:R-:W-:Y:S01]  /*2ef0*/  @!P5 IMAD.IADD R23, R23, 0x1, -R32 ;  /* 0x000000011717d824 */ /* 0x000fe200078e0a20 */
[----:B------:R-:W-:Y:S01]  /*2f00*/  ISETP.GT.U32.AND P5, PT, R32, R27, PT ;  /* 0x0000001b2000720c */ /* 0x000fe20003fa4070 */
[----:B------:R-:W-:-:S04]  /*2f10*/  IMAD.HI.U32 R35, R9, R113, RZ ;  /* 0x0000007109237227 */ /* 0x000fc800078e00ff */
[----:B------:R-:W-:Y:S02]  /*2f20*/  IMAD.MOV R37, RZ, RZ, -R30 ;  /* 0x000000ffff257224 */ /* 0x000fe400078e0a1e */
[----:B------:R-:W-:Y:S02]  /*2f30*/  VIADD R62, R33, 0x10 ;  /* 0x00000010213e7836 */ /* 0x000fe40000000000 */
[----:B------:R-:W-:Y:S02]  /*2f40*/  IMAD.MOV R109, RZ, RZ, -R34 ;  /* 0x000000ffff6d7224 */ /* 0x000fe400078e0a22 */
[----:B------:R-:W-:Y:S01]  /*2f50*/  IMAD.MOV R34, RZ, RZ, -R35 ;  /* 0x000000ffff227224 */ /* 0x000fe200078e0a23 */
[----:B------:R-:W-:Y:S01]  /*2f60*/  IABS R111, R62 ;  /* 0x0000003e006f7213 */ /* 0x000fe20000000000 */
[----:B------:R-:W-:Y:S02]  /*2f70*/  IMAD R35, R32, R37, R36 ;  /* 0x0000002520237224 */ /* 0x000fe400078e0224 */
[----:B------:R-:W-:-:S02]  /*2f80*/  @!P6 IMAD.IADD R29, R29, 0x1, -R32 ;  /* 0x000000011d1de824 */ /* 0x000fc400078e0a20 */
[C---:B------:R-:W-:Y:S01]  /*2f90*/  IMAD R113, R32.reuse, R34, R113 ;  /* 0x0000002220717224 */ /* 0x040fe200078e0271 */
[----:B------:R-:W-:Y:S01]  /*2fa0*/  ISETP.GT.U32.AND P6, PT, R32, R35, PT ;  /* 0x000000232000720c */ /* 0x000fe20003fc4070 */
[C---:B------:R-:W-:Y:S02]  /*2fb0*/  VIADD R60, R33.reuse, 0xc ;  /* 0x0000000c213c7836 */ /* 0x040fe40000000000 */
[C---:B------:R-:W-:Y:S02]  /*2fc0*/  VIADD R58, R33.reuse, 0x8 ;  /* 0x00000008213a7836 */ /* 0x040fe40000000000 */
[----:B------:R-:W-:Y:S02]  /*2fd0*/  VIADD R56, R33, 0x4 ;  /* 0x0000000421387836 */ /* 0x000fe40000000000 */
[----:B------:R-:W-:-:S03]  /*2fe0*/  IMAD.HI.U32 R34, R9, R111, RZ ;  /* 0x0000006f09227227 */ /* 0x000fc600078e00ff */
[----:B------:R-:W-:Y:S01]  /*2ff0*/  IABS R115, R56 ;  /* 0x0000003800737213 */ /* 0x000fe20000000000 */
[----:B------:R-:W-:Y:S01]  /*3000*/  @!P5 IMAD.IADD R27, R27, 0x1, -R32 ;  /* 0x000000011b1bd824 */ /* 0x000fe200078e0a20 */
[----:B------:R-:W-:Y:S01]  /*3010*/  ISETP.GE.AND P5, PT, R40, RZ, PT ;  /* 0x000000ff2800720c */ /* 0x000fe20003fa6270 */
[----:B------:R-:W-:Y:S01]  /*3020*/  IMAD R30, R32, R109, R38 ;  /* 0x0000006d201e7224 */ /* 0x000fe200078e0226 */
[----:B------:R-:W-:Y:S01]  /*3030*/  IABS R109, R60 ;  /* 0x0000003c006d7213 */ /* 0x000fe20000000000 */
[----:B------:R-:W-:Y:S01]  /*3040*/  IMAD.MOV R34, RZ, RZ, -R34 ;  /* 0x000000ffff227224 */ /* 0x000fe200078e0a22 */
[----:B------:R-:W-:Y:S01]  /*3050*/  IABS R40, R58 ;  /* 0x0000003a00287213 */ /* 0x000fe20000000000 */
[----:B------:R-:W-:-:S04]  /*3060*/  IMAD.HI.U32 R38, R9, R115, RZ ;  /* 0x0000007309267227 */ /* 0x000fc800078e00ff */
[----:B------:R-:W-:Y:S02]  /*3070*/  IMAD R111, R32, R34, R111 ;  /* 0x00000022206f7224 */ /* 0x000fe400078e026f */
[----:B------:R-:W-:-:S04]  /*3080*/  IMAD.HI.U32 R36, R9, R109, RZ ;  /* 0x0000006d09247227 */ /* 0x000fc800078e00ff */
[----:B------:R-:W-:-:S04]  /*3090*/  IMAD.HI.U32 R37, R9, R40, RZ ;  /* 0x0000002809257227 */ /* 0x000fc800078e00ff */
[----:B------:R-:W-:-:S04]  /*30a0*/  IMAD.HI.U32 R34, R9, R117, RZ ;  /* 0x0000007509227227 */ /* 0x000fc800078e00ff */
[----:B------:R-:W-:Y:S02]  /*30b0*/  IMAD.MOV.U32 R9, RZ, RZ, R11 ;  /* 0x000000ffff097224 */ /* 0x000fe400078e000b */
[----:B------:R-:W-:Y:S01]  /*30c0*/  @!P6 IMAD.IADD R35, R35, 0x1, -R32 ;  /* 0x000000012323e824 */ /* 0x000fe200078e0a20 */
[C---:B------:R-:W-:Y:S01]  /*30d0*/  ISETP.GT.U32.AND P6, PT, R32.reuse, R30, PT ;  /* 0x0000001e2000720c */ /* 0x040fe20003fc4070 */
[----:B------:R-:W-:Y:S02]  /*30e0*/  IMAD.MOV.U32 R11, RZ, RZ, R13 ;  /* 0x000000ffff0b7224 */ /* 0x000fe400078e000d */
[----:B------:R-:W-:Y:S01]  /*30f0*/  @!P2 IMAD.MOV R9, RZ, RZ, -R9 ;  /* 0x000000ffff09a224 */ /* 0x000fe200078e0a09 */
[C---:B------:R-:W-:Y:S01]  /*3100*/  ISETP.GT.U32.AND P2, PT, R32.reuse, R20, PT ;  /* 0x000000142000720c */ /* 0x040fe20003f44070 */
[----:B------:R-:W-:Y:S01]  /*3110*/  @!P1 IMAD.MOV R11, RZ, RZ, -R11 ;  /* 0x000000ffff0b9224 */ /* 0x000fe200078e0a0b */
[----:B------:R-:W-:Y:S01]  /*3120*/  ISETP.GT.U32.AND P1, PT, R32, R25, PT ;  /* 0x000000192000720c */ /* 0x000fe20003f24070 */
[----:B------:R-:W-:-:S02]  /*3130*/  IMAD.MOV.U32 R13, RZ, RZ, R15 ;  /* 0x000000ffff0d7224 */ /* 0x000fc400078e000f */
[----:B------:R-:W-:Y:S02]  /*3140*/  IMAD.MOV R36, RZ, RZ, -R36 ;  /* 0x000000ffff247224 */ /* 0x000fe400078e0a24 */
[----:B------:R-:W-:Y:S02]  /*3150*/  IMAD.MOV.U32 R15, RZ, RZ, R17 ;  /* 0x000000ffff0f7224 */ /* 0x000fe400078e0011 */
[----:B------:R-:W-:Y:S01]  /*3160*/  @!P4 IMAD.MOV R13, RZ, RZ, -R13 ;  /* 0x000000ffff0dc224 */ /* 0x000fe200078e0a0d */
[C---:B------:R-:W-:Y:S01]  /*3170*/  ISETP.GT.U32.AND P4, PT, R32.reuse, R27, PT ;  /* 0x0000001b2000720c */ /* 0x040fe20003f84070 */
[----:B------:R-:W-:Y:S02]  /*3180*/  IMAD.MOV.U32 R17, RZ, RZ, R19 ;  /* 0x000000ffff117224 */ /* 0x000fe400078e0013 */
[----:B------:R-:W-:Y:S02]  /*3190*/  IMAD R109, R32, R36, R109 ;  /* 0x00000024206d7224 */ /* 0x000fe400078e026d */
[----:B------:R-:W-:-:S02]  /*31a0*/  @!P6 IMAD.IADD R30, R30, 0x1, -R32 ;  /* 0x000000011e1ee824 */ /* 0x000fc400078e0a20 */
[----:B------:R-:W-:Y:S01]  /*31b0*/  @!P0 IMAD.MOV R15, RZ, RZ, -R15 ;  /* 0x000000ffff0f8224 */ /* 0x000fe200078e0a0f */
[C---:B------:R-:W-:Y:S01]  /*31c0*/  ISETP.GT.U32.AND P0, PT, R32.reuse, R29, PT ;  /* 0x0000001d2000720c */ /* 0x040fe20003f04070 */
[----:B------:R-:W-:Y:S01]  /*31d0*/  IMAD.MOV.U32 R19, RZ, RZ, R23 ;  /* 0x000000ffff137224 */ /* 0x000fe200078e0017 */
[C---:B------:R-:W-:Y:S01]  /*31e0*/  ISETP.GT.U32.AND P6, PT, R32.reuse, R30, PT ;  /* 0x0000001e2000720c */ /* 0x040fe20003fc4070 */
[----:B------:R-:W-:Y:S02]  /*31f0*/  IMAD.MOV R37, RZ, RZ, -R37 ;  /* 0x000000ffff257224 */ /* 0x000fe400078e0a25 */
[----:B------:R-:W-:Y:S01]  /*3200*/  @!P3 IMAD.MOV R17, RZ, RZ, -R17 ;  /* 0x000000ffff11b224 */ /* 0x000fe200078e0a11 */
[C---:B------:R-:W-:Y:S01]  /*3210*/  ISETP.GT.U32.AND P3, PT, R32.reuse, R35, PT ;  /* 0x000000232000720c */ /* 0x040fe20003f64070 */
[----:B------:R-:W-:Y:S01]  /*3220*/  @!P5 IMAD.MOV R19, RZ, RZ, -R19 ;  /* 0x000000ffff13d224 */ /* 0x000fe200078e0a13 */
[----:B------:R-:W-:Y:S01]  /*3230*/  ISETP.GT.U32.AND P5, PT, R32, R113, PT ;  /* 0x000000712000720c */ /* 0x000fe20003fa4070 */
[--C-:B------:R-:W-:Y:S01]  /*3240*/  @!P2 IMAD.IADD R20, R20, 0x1, -R32.reuse ;  /* 0x000000011414a824 */ /* 0x100fe200078e0a20 */
[C---:B------:R-:W-:Y:S01]  /*3250*/  ISETP.GT.U32.AND P2, PT, R32.reuse, R111, PT ;  /* 0x0000006f2000720c */ /* 0x040fe20003f44070 */
[----:B------:R-:W-:Y:S01]  /*3260*/  @!P1 IMAD.IADD R25, R25, 0x1, -R32 ;  /* 0x0000000119199824 */ /* 0x000fe200078e0a20 */
[----:B------:R-:W-:Y:S01]  /*3270*/  ISETP.GT.U32.AND P1, PT, R32, R109, PT ;  /* 0x0000006d2000720c */ /* 0x000fe20003f24070 */
[----:B------:R-:W-:-:S02]  /*3280*/  IMAD.MOV R38, RZ, RZ, -R38 ;  /* 0x000000ffff267224 */ /* 0x000fc400078e0a26 */
[C---:B------:R-:W-:Y:S02]  /*3290*/  IMAD R37, R32.reuse, R37, R40 ;  /* 0x0000002520257224 */ /* 0x040fe400078e0228 */
[C---:B------:R-:W-:Y:S02]  /*32a0*/  IMAD R115, R32.reuse, R38, R115 ;  /* 0x0000002620737224 */ /* 0x040fe400078e0273 */
[----:B------:R-:W-:Y:S02]  /*32b0*/  IMAD.MOV R34, RZ, RZ, -R34 ;  /* 0x000000ffff227224 */ /* 0x000fe400078e0a22 */
[--C-:B------:R-:W-:Y:S01]  /*32c0*/  @!P4 IMAD.IADD R27, R27, 0x1, -R32.reuse ;  /* 0x000000011b1bc824 */ /* 0x100fe200078e0a20 */
[C---:B------:R-:W-:Y:S01]  /*32d0*/  ISETP.GT.U32.AND P4, PT, R32.reuse, R37, PT ;  /* 0x000000252000720c */ /* 0x040fe20003f84070 */
[C---:B------:R-:W-:Y:S02]  /*32e0*/  IMAD R117, R32.reuse, R34, R117 ;  /* 0x0000002220757224 */ /* 0x040fe400078e0275 */
[--C-:B------:R-:W-:Y:S01]  /*32f0*/  @!P0 IMAD.IADD R29, R29, 0x1, -R32.reuse ;  /* 0x000000011d1d8824 */ /* 0x100fe200078e0a20 */
[----:B------:R-:W-:Y:S01]  /*3300*/  ISETP.GT.U32.AND P0, PT, R32, R115, PT ;  /* 0x000000732000720c */ /* 0x000fe20003f04070 */
[--C-:B------:R-:W-:Y:S01]  /*3310*/  @!P3 IMAD.IADD R35, R35, 0x1, -R32.reuse ;  /* 0x000000012323b824 */ /* 0x100fe200078e0a20 */
[----:B------:R-:W-:Y:S01]  /*3320*/  ISETP.GE.AND P3, PT, R42, RZ, PT ;  /* 0x000000ff2a00720c */ /* 0x000fe20003f66270 */
[--C-:B------:R-:W-:Y:S01]  /*3330*/  @!P6 IMAD.IADD R30, R30, 0x1, -R32.reuse ;  /* 0x000000011e1ee824 */ /* 0x100fe200078e0a20 */
[----:B------:R-:W-:Y:S01]  /*3340*/  ISETP.GT.U32.AND P6, PT, R32, R117, PT ;  /* 0x000000752000720c */ /* 0x000fe20003fc4070 */
[--C-:B------:R-:W-:Y:S01]  /*3350*/  @!P5 IMAD.IADD R113, R113, 0x1, -R32.reuse ;  /* 0x000000017171d824 */ /* 0x100fe200078e0a20 */
[----:B------:R-:W-:Y:S01]  /*3360*/  ISETP.GE.AND P5, PT, R46, RZ, PT ;  /* 0x000000ff2e00720c */ /* 0x000fe20003fa6270 */
[--C-:B------:R-:W-:Y:S01]  /*3370*/  @!P2 IMAD.IADD R111, R111, 0x1, -R32.reuse ;  /* 0x000000016f6fa824 */ /* 0x100fe200078e0a20 */
[----:B------:R-:W-:Y:S01]  /*3380*/  ISETP.GE.AND P2, PT, R44, RZ, PT ;  /* 0x000000ff2c00720c */ /* 0x000fe20003f46270 */
[--C-:B------:R-:W-:Y:S01]  /*3390*/  @!P1 IMAD.IADD R109, R109, 0x1, -R32.reuse ;  /* 0x000000016d6d9824 */ /* 0x100fe200078e0a20 */
[----:B------:R-:W-:Y:S01]  /*33a0*/  ISETP.GE.AND P1, PT, R50, RZ, PT ;  /* 0x000000ff3200720c */ /* 0x000fe20003f26270 */
[--C-:B------:R-:W-:Y:S01]  /*33b0*/  @!P4 IMAD.IADD R37, R37, 0x1, -R32.reuse ;  /* 0x000000012525c824 */ /* 0x100fe200078e0a20 */
[----:B------:R-:W-:Y:S01]  /*33c0*/  ISETP.GE.AND P4, PT, R52, RZ, PT ;  /* 0x000000ff3400720c */ /* 0x000fe20003f86270 */
[----:B------:R-:W-:Y:S01]  /*33d0*/  IMAD.MOV.U32 R23, RZ, RZ, R25 ;  /* 0x000000ffff177224 */ /* 0x000fe200078e0019 */
[C---:B------:R-:W-:Y:S01]  /*33e0*/  LOP3.LUT R50, R0.reuse, 0x10, RZ, 0xfc, !PT ;  /* 0x0000001000327812 */ /* 0x040fe200078efcff */
[----:B------:R-:W-:Y:S01]  /*33f0*/  IMAD.MOV.U32 R25, RZ, RZ, R27 ;  /* 0x000000ffff197224 */ /* 0x000fe200078e001b */
[----:B------:R-:W-:Y:S01]  /*3400*/  LOP3.LUT R46, R0, 0x50, RZ, 0xfc, !PT ;  /* 0x00000050002e7812 */ /* 0x000fe200078efcff */
[----:B------:R-:W-:Y:S01]  /*3410*/  @!P0 IMAD.IADD R115, R115, 0x1, -R32 ;  /* 0x0000000173738824 */ /* 0x000fe200078e0a20 */
[----:B------:R-:W-:Y:S01]  /*3420*/  ISETP.GE.AND P0, PT, R54, RZ, PT ;  /* 0x000000ff3600720c */ /* 0x000fe20003f06270 */
[----:B------:R-:W-:-:S02]  /*3430*/  IMAD.MOV.U32 R27, RZ, RZ, R29 ;  /* 0x000000ffff1b7224 */ /* 0x000fc400078e001d */
[----:B------:R-:W-:Y:S01]  /*3440*/  @!P6 IMAD.IADD R117, R117, 0x1, -R32 ;  /* 0x000000017575e824 */ /* 0x000fe200078e0a20 */
[C---:B------:R-:W-:Y:S01]  /*3450*/  ISETP.GT.U32.AND P6, PT, R32.reuse, R115, PT ;  /* 0x000000732000720c */ /* 0x040fe20003fc4070 */
[----:B------:R-:W-:Y:S01]  /*3460*/  @!P3 IMAD.MOV R20, RZ, RZ, -R20 ;  /* 0x000000ffff14b224 */ /* 0x000fe200078e0a14 */
[C---:B------:R-:W-:Y:S01]  /*3470*/  ISETP.GT.U32.AND P3, PT, R32.reuse, R113, PT ;  /* 0x000000712000720c */ /* 0x040fe20003f64070 */
[----:B------:R-:W-:Y:S01]  /*3480*/  @!P5 IMAD.MOV R23, RZ, RZ, -R23 ;  /* 0x000000ffff17d224 */ /* 0x000fe200078e0a17 */
[C---:B------:R-:W-:Y:S01]  /*3490*/  ISETP.GT.U32.AND P5, PT, R32.reuse, R111, PT ;  /* 0x0000006f2000720c */ /* 0x040fe20003fa4070 */
[----:B------:R-:W-:Y:S01]  /*34a0*/  @!P2 IMAD.MOV R25, RZ, RZ, -R25 ;  /* 0x000000ffff19a224 */ /* 0x000fe200078e0a19 */
[C---:B------:R-:W-:Y:S01]  /*34b0*/  ISETP.GT.U32.AND P2, PT, R32.reuse, R109, PT ;  /* 0x0000006d2000720c */ /* 0x040fe20003f44070 */
[----:B------:R-:W-:Y:S01]  /*34c0*/  @!P1 IMAD.MOV R27, RZ, RZ, -R27 ;  /* 0x000000ffff1b9224 */ /* 0x000fe200078e0a1b */
[----:B------:R-:W-:Y:S01]  /*34d0*/  ISETP.GT.U32.AND P1, PT, R32, R37, PT ;  /* 0x000000252000720c */ /* 0x000fe20003f24070 */
[----:B------:R-:W-:-:S02]  /*34e0*/  IMAD.MOV.U32 R29, RZ, RZ, R35 ;  /* 0x000000ffff1d7224 */ /* 0x000fc400078e0023 */
[----:B------:R-:W-:Y:S01]  /*34f0*/  @!P0 IMAD.MOV R30, RZ, RZ, -R30 ;  /* 0x000000ffff1e8224 */ /* 0x000fe200078e0a1e */
[----:B------:R-:W-:Y:S01]  /*3500*/  ISETP.GE.AND P0, PT, R33, RZ, PT ;  /* 0x000000ff2100720c */ /* 0x000fe20003f06270 */
[----:B------:R-:W-:Y:S01]  /*3510*/  @!P4 IMAD.MOV R29, RZ, RZ, -R29 ;  /* 0x000000ffff1dc224 */ /* 0x000fe200078e0a1d */
        /* <DEDUP_REMOVED lines=9> */
[----:B------:R-:W-:Y:S01]  /*35b0*/  @!P6 IMAD.IADD R115, R115, 0x1, -R32 ;  /* 0x000000017373e824 */ /* 0x000fe200078e0a20 */
[----:B------:R-:W-:-:S02]  /*35c0*/  ISETP.GE.AND P6, PT, R56, RZ, PT ;  /* 0x000000ff3800720c */ /* 0x000fc40003fc6270 */
[----:B------:R-:W-:Y:S01]  /*35d0*/  LOP3.LUT R48, R0, 0x30, RZ, 0xfc, !PT ;  /* 0x0000003000307812 */ /* 0x000fe200078efcff */
[----:B------:R-:W-:Y:S01]  /*35e0*/  @!P4 IMAD.IADD R117, R117, 0x1, -R32 ;  /* 0x000000017575c824 */ /* 0x000fe200078e0a20 */
[----:B------:R-:W-:Y:S01]  /*35f0*/  ISETP.NE.AND P4, PT, R57, RZ, PT ;  /* 0x000000ff3900720c */ /* 0x000fe20003f85270 */
[----:B------:R-:W-:Y:S01]  /*3600*/  @!P3 IMAD.MOV R113, RZ, RZ, -R113 ;  /* 0x000000ffff71b224 */ /* 0x000fe200078e0a71 */
[----:B------:R-:W-:Y:S01]  /*3610*/  LOP3.LUT R32, RZ, R57, RZ, 0x33, !PT ;  /* 0x00000039ff207212 */ /* 0x000fe200078e33ff */
[----:B------:R-:W-:Y:S02]  /*3620*/  IMAD.MOV.U32 R57, RZ, RZ, R37 ;  /* 0x000000ffff397224 */ /* 0x000fe400078e0025 */
[----:B------:R-:W-:Y:S01]  /*3630*/  IMAD.MOV.U32 R37, RZ, RZ, R115 ;  /* 0x000000ffff257224 */ /* 0x000fe200078e0073 */
[C---:B------:R-:W-:Y:S01]  /*3640*/  SEL R3, R32.reuse, R3, !P4 ;  /* 0x0000000320037207 */ /* 0x040fe20006000000 */
[----:B------:R-:W-:Y:S01]  /*3650*/  IMAD.MOV.U32 R35, RZ, RZ, R117 ;  /* 0x000000ffff237224 */ /* 0x000fe200078e0075 */
[C---:B------:R-:W-:Y:S01]  /*3660*/  SEL R5, R32.reuse, R5, !P4 ;  /* 0x0000000520057207 */ /* 0x040fe20006000000 */
[----:B------:R-:W-:Y:S01]  /*3670*/  @!P5 IMAD.MOV R111, RZ, RZ, -R111 ;  /* 0x000000ffff6fd224 */ /* 0x000fe200078e0a6f */
        /* <DEDUP_REMOVED lines=9> */
[----:B------:R-:W-:Y:S01]  /*3710*/  IMAD R38, R3, UR21, RZ ;  /* 0x0000001503267c24 */ /* 0x000fe2000f8e02ff */
[C---:B------:R-:W-:Y:S01]  /*3720*/  SEL R41, R32.reuse, R41, !P4 ;  /* 0x0000002920297207 */ /* 0x040fe20006000000 */
[----:B------:R-:W-:Y:S01]  /*3730*/  IMAD R5, R5, UR21, RZ ;  /* 0x0000001505057c24 */ /* 0x000fe2000f8e02ff */
[----:B------:R-:W-:Y:S01]  /*3740*/  SEL R47, R32, R47, !P4 ;  /* 0x0000002f202f7207 */ /* 0x000fe20006000000 */
[----:B------:R-:W-:Y:S01]  /*3750*/  IMAD R4, R4, UR21, RZ ;  /* 0x0000001504047c24 */ /* 0x000fe2000f8e02ff */
[----:B------:R-:W-:Y:S01]  /*3760*/  SEL R49, R32, R49, !P4 ;  /* 0x0000003120317207 */ /* 0x000fe20006000000 */
[----:B------:R-:W-:Y:S01]  /*3770*/  IMAD R6, R6, UR21, RZ ;  /* 0x0000001506067c24 */ /* 0x000fe2000f8e02ff */
[C---:B------:R-:W-:Y:S01]  /*3780*/  SEL R51, R32.reuse, R51, !P4 ;  /* 0x0000003320337207 */ /* 0x040fe20006000000 */
        /* <DEDUP_REMOVED lines=49> */
[----:B------:R-:W-:-:S02]  /*3aa0*/  SEL R26, R32, R26, !P4 ;  /* 0x0000001a201a7207 */ /* 0x000fc40006000000 */
[----:B------:R-:W-:Y:S01]  /*3ab0*/  SEL R24, R32, R24, !P4 ;  /* 0x0000001820187207 */ /* 0x000fe20006000000 */
[----:B------:R-:W-:Y:S01]  /*3ac0*/  IMAD R66, R28, UR21, RZ ;  /* 0x000000151c427c24 */ /* 0x000fe2000f8e02ff */
[C---:B------:R-:W-:Y:S02]  /*3ad0*/  SEL R22, R32.reuse, R22, !P4 ;  /* 0x0000001620167207 */ /* 0x040fe40006000000 */
[C---:B------:R-:W-:Y:S02]  /*3ae0*/  SEL R21, R32.reuse, R21, !P4 ;  /* 0x0000001520157207 */ /* 0x040fe40006000000 */
[C---:B------:R-:W-:Y:S02]  /*3af0*/  SEL R18, R32.reuse, R18, !P4 ;  /* 0x0000001220127207 */ /* 0x040fe40006000000 */
[C---:B------:R-:W-:Y:S02]  /*3b00*/  SEL R16, R32.reuse, R16, !P4 ;  /* 0x0000001020107207 */ /* 0x040fe40006000000 */
[----:B------:R-:W-:-:S02]  /*3b10*/  SEL R14, R32, R14, !P4 ;  /* 0x0000000e200e7207 */ /* 0x000fc40006000000 */
[C---:B------:R-:W-:Y:S02]  /*3b20*/  SEL R12, R32.reuse, R12, !P4 ;  /* 0x0000000c200c7207 */ /* 0x040fe40006000000 */
[C---:B------:R-:W-:Y:S02]  /*3b30*/  SEL R10, R32.reuse, R10, !P4 ;  /* 0x0000000a200a7207 */ /* 0x040fe40006000000 */
[----:B------:R-:W-:Y:S01]  /*3b40*/  SEL R8, R32, R8, !P4 ;  /* 0x0000000820087207 */ /* 0x000fe20006000000 */
[----:B------:R-:W-:Y:S01]  /*3b50*/  IMAD R28, R12, UR21, RZ ;  /* 0x000000150c1c7c24 */ /* 0x000fe2000f8e02ff */
[C---:B------:R-:W-:Y:S02]  /*3b60*/  SEL R7, R32.reuse, R7, !P4 ;  /* 0x0000000720077207 */ /* 0x040fe40006000000 */
[C---:B------:R-:W-:Y:S02]  /*3b70*/  SEL R9, R32.reuse, R9, !P4 ;  /* 0x0000000920097207 */ /* 0x040fe40006000000 */
[----:B------:R-:W-:-:S02]  /*3b80*/  SEL R11, R32, R11, !P4 ;  /* 0x0000000b200b7207 */ /* 0x000fc40006000000 */
[C---:B------:R-:W-:Y:S01]  /*3b90*/  SEL R13, R32.reuse, R13, !P4 ;  /* 0x0000000d200d7207 */ /* 0x040fe20006000000 */
[----:B------:R-:W-:Y:S01]  /*3ba0*/  IMAD R9, R9, UR21, RZ ;  /* 0x0000001509097c24 */ /* 0x000fe2000f8e02ff */
[C---:B------:R-:W-:Y:S01]  /*3bb0*/  SEL R15, R32.reuse, R15, !P4 ;  /* 0x0000000f200f7207 */ /* 0x040fe20006000000 */
[----:B------:R-:W-:Y:S01]  /*3bc0*/  IMAD R11, R11, UR21, RZ ;  /* 0x000000150b0b7c24 */ /* 0x000fe2000f8e02ff */
[C---:B------:R-:W-:Y:S01]  /*3bd0*/  SEL R17, R32.reuse, R17, !P4 ;  /* 0x0000001120117207 */ /* 0x040fe20006000000 */
[----:B------:R-:W-:Y:S01]  /*3be0*/  IMAD R13, R13, UR21, RZ ;  /* 0x000000150d0d7c24 */ /* 0x000fe2000f8e02ff */
[C---:B------:R-:W-:Y:S02]  /*3bf0*/  SEL R19, R32.reuse, R19, !P4 ;  /* 0x0000001320137207 */ /* 0x040fe40006000000 */
[C---:B------:R-:W-:Y:S02]  /*3c00*/  SEL R20, R32.reuse, R20, !P4 ;  /* 0x0000001420147207 */ /* 0x040fe40006000000 */
[----:B------:R-:W-:-:S02]  /*3c10*/  SEL R23, R32, R23, !P4 ;  /* 0x0000001720177207 */ /* 0x000fc40006000000 */
        /* <DEDUP_REMOVED lines=20> */
[----:B------:R-:W-:Y:S01]  /*3d60*/  IADD3 R39, P4, R38, UR16, RZ ;  /* 0x0000001026277c10 */ /* 0x000fe2000ff9e0ff */
[----:B------:R-:W-:Y:S01]  /*3d70*/  IMAD R37, R37, UR21, RZ ;  /* 0x0000001525257c24 */ /* 0x000fe2000f8e02ff */
[----:B------:R-:W-:-:S02]  /*3d80*/  IADD3 R3, P2, R5, UR16, RZ ;  /* 0x0000001005037c10 */ /* 0x000fc4000ff5e0ff */
[----:B------:R-:W-:Y:S01]  /*3d90*/  R2UR UR56, R39 ;  /* 0x00000000273872ca */ /* 0x000fe200000e0000 */
[----:B------:R-:W-:Y:S01]  /*3da0*/  IMAD R39, R15, UR21, RZ ;  /* 0x000000150f277c24 */ /* 0x000fe2000f8e02ff */
[----:B------:R-:W-:Y:S02]  /*3db0*/  R2UR UR54, R3 ;  /* 0x00000000033672ca */ /* 0x000fe400000e0000 */
[----:B------:R-:W-:Y:S02]  /*3dc0*/  IADD3 R40, P5, R4, UR16, RZ ;  /* 0x0000001004287c10 */ /* 0x000fe4000ffbe0ff */
[----:B------:R-:W-:Y:S02]  /*3dd0*/  IADD3 R35, P3, R6, UR16, RZ ;  /* 0x0000001006237c10 */ /* 0x000fe4000ff7e0ff */
[----:B------:R-:W-:Y:S02]  /*3de0*/  SHF.R.S32.HI R3, RZ, 0x1f, R4 ;  /* 0x0000001fff037819 */ /* 0x000fe40000011404 */
[----:B------:R-:W-:-:S02]  /*3df0*/  R2UR UR55, R35 ;  /* 0x00000000233772ca */ /* 0x000fc400000e0000 */
[----:B------:R-:W-:Y:S02]  /*3e00*/  IADD3.X R3, R3, UR17, RZ, P5, !PT ;  /* 0x0000001103037c10 */ /* 0x000fe4000affe4ff */
[----:B------:R-:W-:Y:S02]  /*3e10*/  IADD3 R35, P0, R11, UR16, RZ ;  /* 0x000000100b237c10 */ /* 0x000fe4000ff1e0ff */
[----:B------:R-:W-:Y:S02]  /*3e20*/  IADD3 R4, P5, R39, UR16, RZ ;  /* 0x0000001027047c10 */ /* 0x000fe4000ffbe0ff */
[----:B------:R-:W-:Y:S02]  /*3e30*/  R2UR UR57, R40 ;  /* 0x00000000283972ca */ /* 0x000fe400000e0000 */
[----:B------:R-:W-:Y:S02]  /*3e40*/  R2UR UR52, R35 ;  /* 0x00000000233472ca */ /* 0x000fe400000e0000 */
[----:B------:R-:W-:Y:S01]  /*3e50*/  R2UR UR50, R4 ;  /* 0x00000000043272ca */ /* 0x000fe200000e0000 */
[----:B------:R-:W-:Y:S01]  /*3e60*/  IMAD R4, R17, UR21, RZ ;  /* 0x0000001511047c24 */ /* 0x000fe2000f8e02ff */
[----:B------:R-:W-:-:S02]  /*3e70*/  IADD3 R40, P1, R9, UR16, RZ ;  /* 0x0000001009287c10 */ /* 0x000fc4000ff3e0ff */
[----:B------:R-:W-:Y:S02]  /*3e80*/  IADD3 R15, P6, R13, UR16, RZ ;  /* 0x000000100d0f7c10 */ /* 0x000fe4000ffde0ff */
[----:B------:R-:W-:Y:S02]  /*3e90*/  SHF.R.S32.HI R35, RZ, 0x1f, R38 ;  /* 0x0000001fff237819 */ /* 0x000fe40000011426 */
[----:B------:R-:W-:Y:S01]  /*3ea0*/  R2UR UR53, R40 ;  /* 0x00000000283572ca */ /* 0x000fe200000e0000 */
[----:B------:R-:W-:Y:S01]  /*3eb0*/  IMAD R40, R19, UR21, RZ ;  /* 0x0000001513287c24 */ /* 0x000fe2000f8e02ff */
[----:B------:R-:W-:Y:S02]  /*3ec0*/  R2UR UR51, R15 ;  /* 0x000000000f3372ca */ /* 0x000fe400000e0000 */
[----:B------:R-:W-:Y:S02]  /*3ed0*/  IADD3.X R35, R35, UR17, RZ, P4, !PT ;  /* 0x0000001123237c10 */ /* 0x000fe4000a7fe4ff */
[----:B------:R-:W-:-:S02]  /*3ee0*/  IADD3 R15, P4, R4, UR16, RZ ;  /* 0x00000010040f7c10 */ /* 0x000fc4000ff9e0ff */
[----:B------:R-:W-:Y:S02]  /*3ef0*/  SHF.R.S32.HI R19, RZ, 0x1f, R9 ;  /* 0x0000001fff137819 */ /* 0x000fe40000011409 */
[----:B------:R-:W-:Y:S02]  /*3f00*/  R2UR UR49, R15 ;  /* 0x000000000f3172ca */ /* 0x000fe400000e0000 */
[----:B------:R-:W-:Y:S02]  /*3f10*/  SHF.R.S32.HI R20, RZ, 0x1f, R5 ;  /* 0x0000001fff147819 */ /* 0x000fe40000011405 */
[----:B------:R-:W-:Y:S02]  /*3f20*/  IADD3.X R19, R19, UR17, RZ, P1, !PT ;  /* 0x0000001113137c10 */ /* 0x000fe40008ffe4ff */
[----:B------:R-:W-:Y:S02]  /*3f30*/  SHF.R.S32.HI R15, RZ, 0x1f, R13 ;  /* 0x0000001fff0f7819 */ /* 0x000fe4000001140d */
[----:B------:R-:W-:-:S02]  /*3f40*/  IADD3 R5, P1, R43, UR16, RZ ;  /* 0x000000102b057c10 */ /* 0x000fc4000ff3e0ff */
[----:B------:R-:W-:Y:S02]  /*3f50*/  SHF.R.S32.HI R13, RZ, 0x1f, R39 ;  /* 0x0000001fff0d7819 */ /* 0x000fe40000011427 */
[----:B------:R-:W-:Y:S02]  /*3f60*/  SHF.R.S32.HI R17, RZ, 0x1f, R11 ;  /* 0x0000001fff117819 */ /* 0x000fe4000001140b */
[----:B------:R-:W-:Y:S02]  /*3f70*/  SHF.R.S32.HI R11, RZ, 0x1f, R4 ;  /* 0x0000001fff0b7819 */ /* 0x000fe40000011404 */
[----:B------:R-:W-:Y:S02]  /*3f80*/  R2UR UR46, R5 ;  /* 0x00000000052e72ca */ /* 0x000fe400000e0000 */
[----:B------:R-:W-:Y:S02]  /*3f90*/  IADD3.X R13, R13, UR17, RZ, P5, !PT ;  /* 0x000000110d0d7c10 */ /* 0x000fe4000affe4ff */
[----:B------:R-:W-:-:S02]  /*3fa0*/  IADD3 R5, P5, R29, UR16, RZ ;  /* 0x000000101d057c10 */ /* 0x000fc4000ffbe0ff */
[----:B------:R-:W-:Y:S02]  /*3fb0*/  IADD3.X R11, R11, UR17, RZ, P4, !PT ;  /* 0x000000110b0b7c10 */ /* 0x000fe4000a7fe4ff */
[----:B------:R-:W-:Y:S02]  /*3fc0*/  IADD3 R4, P4, R30, UR16, RZ ;  /* 0x000000101e047c10 */ /* 0x000fe4000ff9e0ff */
[----:B------:R-:W-:Y:S02]  /*3fd0*/  SHF.R.S32.HI R23, RZ, 0x1f, R6 ;  /* 0x0000001fff177819 */ /* 0x000fe40000011406 */
[----:B------:R-:W-:Y:S02]  /*3fe0*/  IADD3.X R20, R20, UR17, RZ, P2, !PT ;  /* 0x0000001114147c10 */ /* 0x000fe400097fe4ff */
[----:B------:R-:W-:Y:S02]  /*3ff0*/  R2UR UR43, R5 ;  /* 0x00000000052b72ca */ /* 0x000fe400000e0000 */
[----:B------:R-:W-:-:S02]  /*4000*/  IADD3 R6, P2, R42, UR16, RZ ;  /* 0x000000102a067c10 */ /* 0x000fc4000ff5e0ff */
[----:B------:R-:W-:Y:S02]  /*4010*/  SHF.R.S32.HI R5, RZ, 0x1f, R42 ;  /* 0x0000001fff057819 */ /* 0x000fe4000001142a */
[----:B------:R-:W-:Y:S02]  /*4020*/  R2UR UR42, R4 ;  /* 0x00000000042a72ca */ /* 0x000fe400000e0000 */
[----:B------:R-:W-:Y:S02]  /*4030*/  IADD3.X R23, R23, UR17, RZ, P3, !PT ;  /* 0x0000001117177c10 */ /* 0x000fe40009ffe4ff */
[----:B------:R-:W-:Y:S02]  /*4040*/  SHF.R.S32.HI R4, RZ, 0x1f, R43 ;  /* 0x0000001fff047819 */ /* 0x000fe4000001142b */
[----:B------:R-:W-:Y:S02]  /*4050*/  IADD3 R9, P3, R40, UR16, RZ ;  /* 0x0000001028097c10 */ /* 0x000fe4000ff7e0ff */
[----:B------:R-:W-:-:S02]  /*4060*/  R2UR UR47, R6 ;  /* 0x00000000062f72ca */ /* 0x000fc400000e0000 */
[----:B------:R-:W-:Y:S02]  /*4070*/  IADD3.X R15, R15, UR17, RZ, P6, !PT ;  /* 0x000000110f0f7c10 */ /* 0x000fe4000b7fe4ff */
[----:B------:R-:W-:Y:S02]  /*4080*/  IADD3.X R5, R5, UR17, RZ, P2, !PT ;  /* 0x0000001105057c10 */ /* 0x000fe400097fe4ff */
[----:B------:R-:W-:Y:S02]  /*4090*/  IADD3 R6, P6, R27, UR16, RZ ;  /* 0x000000101b067c10 */ /* 0x000fe4000ffde0ff */
[----:B------:R-:W-:Y:S02]  /*40a0*/  IADD3.X R4, R4, UR17, RZ, P1, !PT ;  /* 0x0000001104047c10 */ /* 0x000fe40008ffe4ff */
[----:B------:R-:W-:Y:S02]  /*40b0*/  R2UR UR48, R9 ;  /* 0x00000000093072ca */ /* 0x000fe400000e0000 */
[----:B------:R-:W-:-:S02]  /*40c0*/  IADD3.X R17, R17, UR17, RZ, P0, !PT ;  /* 0x0000001111117c10 */ /* 0x000fc400087fe4ff */
[----:B------:R-:W-:Y:S02]  /*40d0*/  R2UR UR13, R5 ;  /* 0x00000000050d72ca */ /* 0x000fe400000e0000 */
[----:B------:R-:W-:Y:S02]  /*40e0*/  SHF.R.S32.HI R29, RZ, 0x1f, R29 ;  /* 0x0000001fff1d7819 */ /* 0x000fe4000001141d */
[----:B------:R-:W-:Y:S02]  /*40f0*/  IADD3 R9, P0, R25, UR16, RZ ;  /* 0x0000001019097c10 */ /* 0x000fe4000ff1e0ff */
[----:B------:R-:W-:Y:S02]  /*4100*/  R2UR UR44, R6 ;  /* 0x00000000062c72ca */ /* 0x000fe400000e0000 */
[----:B------:R-:W-:Y:S01]  /*4110*/  SHF.R.S32.HI R5, RZ, 0x1f, R27 ;  /* 0x0000001fff057819 */ /* 0x000fe2000001141b */
[----:B------:R-:W-:Y:S01]  /*4120*/  IMAD R27, R10, UR21, RZ ;  /* 0x000000150a1b7c24 */ /* 0x000fe2000f8e02ff */
[----:B------:R-:W-:-:S02]  /*4130*/  SHF.R.S32.HI R6, RZ, 0x1f, R25 ;  /* 0x0000001fff067819 */ /* 0x000fc40000011419 */
[----:B------:R-:W-:Y:S02]  /*4140*/  R2UR UR35, R3 ;  /* 0x00000000032372ca */ /* 0x000fe400000e0000 */
[----:B------:R-:W-:Y:S02]  /*4150*/  R2UR UR12, R4 ;  /* 0x00000000040c72ca */ /* 0x000fe400000e0000 */
[----:B------:R-:W-:Y:S01]  /*4160*/  SHF.R.S32.HI R3, RZ, 0x1f, R30 ;  /* 0x0000001fff037819 */ /* 0x000fe2000001141e */
[----:B------:R-:W-:Y:S01]  /*4170*/  IMAD R30, R16, UR21, RZ ;  /* 0x00000015101e7c24 */ /* 0x000fe2000f8e02ff */
[----:B------:R-:W-:Y:S01]  /*4180*/  IADD3.X R4, R29, UR17, RZ, P5, !PT ;  /* 0x000000111d047c10 */ /* 0x000fe2000affe4ff */
[----:B------:R-:W-:Y:S01]  /*4190*/  IMAD R29, R14, UR21, RZ ;  /* 0x000000150e1d7c24 */ /* 0x000fe2000f8e02ff */
[----:B------:R-:W-:Y:S02]  /*41a0*/  R2UR UR45, R9 ;  /* 0x00000000092d72ca */ /* 0x000fe400000e0000 */
[----:B------:R-:W-:-:S02]  /*41b0*/  IADD3.X R5, R5, UR17, RZ, P6, !PT ;  /* 0x0000001105057c10 */ /* 0x000fc4000b7fe4ff */
[----:B------:R-:W-:Y:S02]  /*41c0*/  SHF.R.S32.HI R9, RZ, 0x1f, R40 ;  /* 0x0000001fff097819 */ /* 0x000fe40000011428 */
[----:B------:R-:W-:Y:S02]  /*41d0*/  IADD3.X R6, R6, UR17, RZ, P0, !PT ;  /* 0x0000001106067c10 */ /* 0x000fe400087fe4ff */
[----:B------:R-:W-:Y:S02]  /*41e0*/  IADD3.X R3, R3, UR17, RZ, P4, !PT ;  /* 0x0000001103037c10 */ /* 0x000fe4000a7fe4ff */
[----:B------:R-:W-:Y:S02]  /*41f0*/  R2UR UR9, R4 ;  /* 0x00000000040972ca */ /* 0x000fe400000e0000 */
[----:B------:R-:W-:Y:S02]  /*4200*/  IADD3 R38, P1, R109, UR16, RZ ;  /* 0x000000106d267c10 */ /* 0x000fe4000ff3e0ff */
[----:B------:R-:W-:-:S02]  /*4210*/  R2UR UR10, R5 ;  /* 0x00000000050a72ca */ /* 0x000fc400000e0000 */
[----:B------:R-:W-:Y:S02]  /*4220*/  SHF.R.S32.HI R4, RZ, 0x1f, R109 ;  /* 0x0000001fff047819 */ /* 0x000fe4000001146d */
[----:B------:R-:W-:Y:S02]  /*4230*/  IADD3.X R9, R9, UR17, RZ, P3, !PT ;  /* 0x0000001109097c10 */ /* 0x000fe40009ffe4ff */
[----:B------:R-:W-:Y:S02]  /*4240*/  IADD3 R39, P2, R111, UR16, RZ ;  /* 0x000000106f277c10 */ /* 0x000fe4000ff5e0ff */
[----:B------:R-:W-:Y:S02]  /*4250*/  R2UR UR11, R6 ;  /* 0x00000000060b72ca */ /* 0x000fe400000e0000 */
[----:B------:R-:W-:Y:S02]  /*4260*/  SHF.R.S32.HI R5, RZ, 0x1f, R111 ;  /* 0x0000001fff057819 */ /* 0x000fe4000001146f */
[----:B------:R-:W-:-:S02]  /*4270*/  IADD3 R40, P3, R113, UR16, RZ ;  /* 0x0000001071287c10 */ /* 0x000fc4000ff7e0ff */
[----:B------:R-:W-:Y:S02]  /*4280*/  SHF.R.S32.HI R6, RZ, 0x1f, R113 ;  /* 0x0000001fff067819 */ /* 0x000fe40000011471 */
[----:B------:R-:W-:Y:S02]  /*4290*/  R2UR UR8, R3 ;  /* 0x00000000030872ca */ /* 0x000fe400000e0000 */
[----:B------:R-:W-:Y:S02]  /*42a0*/  IADD3 R25, P0, R57, UR16, RZ ;  /* 0x0000001039197c10 */ /* 0x000fe4000ff1e0ff */
[----:B------:R-:W-:Y:S02]  /*42b0*/  SHF.R.S32.HI R3, RZ, 0x1f, R57 ;  /* 0x0000001fff037819 */ /* 0x000fe40000011439 */
[----:B------:R-:W-:Y:S02]  /*42c0*/  IADD3.X R4, R4, UR17, RZ, P1, !PT ;  /* 0x0000001104047c10 */ /* 0x000fe40008ffe4ff */
[----:B------:R-:W-:-:S02]  /*42d0*/  IADD3.X R5, R5, UR17, RZ, P2, !PT ;  /* 0x0000001105057c10 */ /* 0x000fc400097fe4ff */
[----:B------:R-:W-:Y:S02]  /*42e0*/  IADD3.X R6, R6, UR17, RZ, P3, !PT ;  /* 0x0000001106067c10 */ /* 0x000fe40009ffe4ff */
[----:B------:R-:W-:Y:S02]  /*42f0*/  IADD3.X R3, R3, UR17, RZ, P0, !PT ;  /* 0x0000001103037c10 */ /* 0x000fe400087fe4ff */
[----:B------:R-:W-:Y:S01]  /*4300*/  R2UR UR5, R4 ;  /* 0x00000000040572ca */ /* 0x000fe200000e0000 */
[----:B------:R-:W-:Y:S01]  /*4310*/  IMAD R4, R33, UR21, RZ ;  /* 0x0000001521047c24 */ /* 0x000fe2000f8e02ff */
        /* <DEDUP_REMOVED lines=8> */
[----:B------:R-:W-:Y:S01]  /*43a0*/  SHF.R.S32.HI R10, RZ, 0x1f, R4 ;  /* 0x0000001fff0a7819 */ /* 0x000fe20000011404 */
[----:B------:R-:W-:Y:S01]  /*43b0*/  IMAD R34, R22, UR21, RZ ;  /* 0x0000001516227c24 */ /* 0x000fe2000f8e02ff */
[----:B------:R-:W-:Y:S01]  /*43c0*/  IADD3 R2, P3, R4, UR16, RZ ;  /* 0x0000001004027c10 */ /* 0x000fe2000ff7e0ff */
[----:B------:R-:W-:Y:S01]  /*43d0*/  IMAD R36, R26, UR21, RZ ;  /* 0x000000151a247c24 */ /* 0x000fe2000f8e02ff */
[----:B------:R-:W-:Y:S01]  /*43e0*/  SHF.R.S32.HI R11, RZ, 0x1f, R5 ;  /* 0x0000001fff0b7819 */ /* 0x000fe20000011405 */
[----:B------:R-:W-:Y:S01]  /*43f0*/  IMAD R26, R8, UR21, RZ ;  /* 0x00000015081a7c24 */ /* 0x000fe2000f8e02ff */
[----:B------:R-:W-:Y:S01]  /*4400*/  IADD3 R4, P2, R5, UR16, RZ ;  /* 0x0000001005047c10 */ /* 0x000fe2000ff5e0ff */
[----:B------:R-:W-:Y:S01]  /*4410*/  ULDC UR22, c[0x0][0x238] ;  /* 0x00008e0000167ab9 */ /* 0x000fe20000000800 */
[----:B------:R-:W-:Y:S01]  /*4420*/  R2UR UR36, R25 ;  /* 0x00000000192472ca */ /* 0x000fe200000e0000 */
[----:B------:R-:W-:Y:S01]  /*4430*/  IMAD R25, R7, UR21, RZ ;  /* 0x0000001507197c24 */ /* 0x000fe2000f8e02ff */
[----:B------:R-:W-:Y:S01]  /*4440*/  R2UR UR28, R13 ;  /* 0x000000000d1c72ca */ /* 0x000fe200000e0000 */
[----:B------:R-:W-:Y:S01]  /*4450*/  IMAD R67, R67, UR22, RZ ;  /* 0x0000001643437c24 */ /* 0x000fe2000f8e02ff */
[----:B------:R-:W-:-:S02]  /*4460*/  SHF.R.S32.HI R12, RZ, 0x1f, R6 ;  /* 0x0000001fff0c7819 */ /* 0x000fc40000011406 */
[----:B------:R-:W-:Y:S02]  /*4470*/  IADD3 R5, P1, R6, UR16, RZ ;  /* 0x0000001006057c10 */ /* 0x000fe4000ff3e0ff */
[----:B------:R-:W-:Y:S02]  /*4480*/  R2UR UR31, R19 ;  /* 0x00000000131f72ca */ /* 0x000fe400000e0000 */
[----:B------:R-:W-:Y:S02]  /*4490*/  SHF.R.S32.HI R13, RZ, 0x1f, R41 ;  /* 0x0000001fff0d7819 */ /* 0x000fe40000011429 */
[----:B------:R-:W-:Y:S02]  /*44a0*/  IADD3 R6, P0, R41, UR16, RZ ;  /* 0x0000001029067c10 */ /* 0x000fe4000ff1e0ff */
[----:B------:R-:W-:Y:S02]  /*44b0*/  R2UR UR32, R20 ;  /* 0x00000000142072ca */ /* 0x000fe400000e0000 */
[----:B------:R-:W-:-:S02]  /*44c0*/  SHF.R.S32.HI R14, RZ, 0x1f, R47 ;  /* 0x0000001fff0e7819 */ /* 0x000fc4000001142f */
[----:B------:R-:W-:Y:S02]  /*44d0*/  IADD3 R7, P6, R47, UR16, RZ ;  /* 0x000000102f077c10 */ /* 0x000fe4000ffde0ff */
[----:B------:R-:W-:Y:S02]  /*44e0*/  IADD3.X R19, R10, UR17, RZ, P3, !PT ;  /* 0x000000110a137c10 */ /* 0x000fe40009ffe4ff */
[----:B------:R-:W-:Y:S02]  /*44f0*/  IADD3.X R20, R11, UR17, RZ, P2, !PT ;  /* 0x000000110b147c10 */ /* 0x000fe400097fe4ff */
[----:B------:R-:W-:Y:S01]  /*4500*/  IADD3.X R21, R12, UR17, RZ, P1, !PT ;  /* 0x000000110c157c10 */ /* 0x000fe20008ffe4ff */
[----:B------:R-:W-:Y:S01]  /*4510*/  STL [R1+0x20], R19 ;  /* 0x0000201301007387 */ /* 0x000fe20000100800 */
[----:B------:R-:W-:Y:S02]  /*4520*/  IADD3.X R22, R13, UR17, RZ, P0, !PT ;  /* 0x000000110d167c10 */ /* 0x000fe400087fe4ff */
[----:B------:R-:W-:Y:S01]  /*4530*/  IADD3.X R56, R14, UR17, RZ, P6, !PT ;  /* 0x000000110e387c10 */ /* 0x000fe2000b7fe4ff */
[----:B------:R-:W-:Y:S01]  /*4540*/  STL [R1+0x28], R20 ;  /* 0x0000281401007387 */ /* 0x000fe20000100800 */
[----:B------:R-:W-:-:S02]  /*4550*/  R2UR UR29, R15 ;  /* 0x000000000f1d72ca */ /* 0x000fc400000e0000 */
[----:B------:R-:W-:Y:S01]  /*4560*/  SHF.R.S32.HI R15, RZ, 0x1f, R49 ;  /* 0x0000001fff0f7819 */ /* 0x000fe20000011431 */
[----:B------:R-:W-:Y:S01]  /*4570*/  STL [R1+0x2c], R21 ;  /* 0x00002c1501007387 */ /* 0x000fe20000100800 */
[----:B------:R-:W-:Y:S02]  /*4580*/  IADD3 R8, P5, R49, UR16, RZ ;  /* 0x0000001031087c10 */ /* 0x000fe4000ffbe0ff */
[----:B------:R-:W-:Y:S01]  /*4590*/  R2UR UR14, R9 ;  /* 0x00000000090e72ca */ /* 0x000fe200000e0000 */
[----:B------:R-:W-:Y:S01]  /*45a0*/  STL [R1+0x30], R22 ;  /* 0x0000301601007387 */ /* 0x000fe20000100800 */
[----:B------:R-:W-:Y:S02]  /*45b0*/  SHF.R.S32.HI R16, RZ, 0x1f, R51 ;  /* 0x0000001fff107819 */ /* 0x000fe40000011433 */
[----:B------:R-:W-:Y:S01]  /*45c0*/  IADD3 R9, P4, R51, UR16, RZ ;  /* 0x0000001033097c10 */ /* 0x000fe2000ff9e0ff */
[----:B------:R0:W-:Y:S01]  /*45d0*/  STL [R1+0x34], R56 ;  /* 0x0000343801007387 */ /* 0x0001e20000100800 */
[----:B------:R-:W-:-:S02]  /*45e0*/  R2UR UR30, R17 ;  /* 0x00000000111e72ca */ /* 0x000fc400000e0000 */
[----:B------:R-:W-:Y:S02]  /*45f0*/  SHF.R.S32.HI R17, RZ, 0x1f, R53 ;  /* 0x0000001fff117819 */ /* 0x000fe40000011435 */
[----:B------:R-:W-:Y:S02]  /*4600*/  IADD3 R10, P3, R53, UR16, RZ ;  /* 0x00000010350a7c10 */ /* 0x000fe4000ff7e0ff */
[----:B------:R-:W-:Y:S02]  /*4610*/  CS2R R52, SRZ ;  /* 0x0000000000347805 */ /* 0x000fe4000001ff00 */
[----:B------:R-:W-:Y:S01]  /*4620*/  R2UR UR33, R23 ;  /* 0x00000000172172ca */ /* 0x000fe200000e0000 */
[----:B------:R-:W-:Y:S01]  /*4630*/  IMAD R23, R65, UR21, RZ ;  /* 0x0000001541177c24 */ /* 0x000fe2000f8e02ff */
[----:B------:R-:W-:Y:S01]  /*4640*/  IADD3 R11, P2, R55, UR16, RZ ;  /* 0x00000010370b7c10 */ /* 0x000fe2000ff5e0ff */
[----:B------:R-:W-:Y:S01]  /*4650*/  IMAD R65, R31, UR21, RZ ;  /* 0x000000151f417c24 */ /* 0x000fe2000f8e02ff */
[----:B0-----:R-:W-:Y:S01]  /*4660*/  IADD3.X R56, R15, UR17, RZ, P5, !PT ;  /* 0x000000110f387c10 */ /* 0x001fe2000affe4ff */
[----:B------:R-:W-:Y:S01]  /*4670*/  IMAD R31, R18, UR21, RZ ;  /* 0x00000015121f7c24 */ /* 0x000fe2000f8e02ff */
[----:B------:R-:W-:-:S02]  /*4680*/  SHF.R.S32.HI R18, RZ, 0x1f, R55 ;  /* 0x0000001fff127819 */ /* 0x000fc40000011437 */
[----:B------:R-:W-:Y:S02]  /*4690*/  CS2R R54, SRZ ;  /* 0x0000000000367805 */ /* 0x000fe4000001ff00 */
[----:B------:R-:W-:Y:S01]  /*46a0*/  SHF.R.S32.HI R19, RZ, 0x1f, R61 ;  /* 0x0000001fff137819 */ /* 0x000fe2000001143d */
[----:B------:R0:W-:Y:S01]  /*46b0*/  STL [R1+0x38], R56 ;  /* 0x0000383801007387 */ /* 0x0001e20000100800 */
[----:B------:R-:W-:Y:S02]  /*46c0*/  IADD3 R12, P1, R61, UR16, RZ ;  /* 0x000000103d0c7c10 */ /* 0x000fe4000ff3e0ff */
[----:B------:R-:W-:Y:S02]  /*46d0*/  SHF.R.S32.HI R20, RZ, 0x1f, R59 ;  /* 0x0000001fff147819 */ /* 0x000fe4000001143b */
[----:B------:R-:W-:Y:S02]  /*46e0*/  IADD3 R13, P0, R59, UR16, RZ ;  /* 0x000000103b0d7c10 */ /* 0x000fe4000ff1e0ff */
[----:B------:R-:W-:-:S02]  /*46f0*/  SHF.R.S32.HI R21, RZ, 0x1f, R63 ;  /* 0x0000001fff157819 */ /* 0x000fc4000001143f */
[----:B------:R-:W-:Y:S02]  /*4700*/  IADD3 R14, P6, R63, UR16, RZ ;  /* 0x000000103f0e7c10 */ /* 0x000fe4000ffde0ff */
[----:B0-----:R-:W-:Y:S02]  /*4710*/  IADD3.X R56, R16, UR17, RZ, P4, !PT ;  /* 0x0000001110387c10 */ /* 0x001fe4000a7fe4ff */
[----:B------:R-:W-:Y:S02]  /*4720*/  SHF.R.S32.HI R22, RZ, 0x1f, R23 ;  /* 0x0000001fff167819 */ /* 0x000fe40000011417 */
[----:B------:R-:W-:Y:S01]  /*4730*/  IADD3 R15, P5, R23, UR16, RZ ;  /* 0x00000010170f7c10 */ /* 0x000fe2000ffbe0ff */
[----:B------:R0:W-:Y:S01]  /*4740*/  STL [R1+0x44], R56 ;  /* 0x0000443801007387 */ /* 0x0001e20000100800 */
[----:B------:R-:W-:Y:S01]  /*4750*/  R2UR UR34, R35 ;  /* 0x00000000232272ca */ /* 0x000fe200000e0000 */
[----:B------:R-:W-:Y:S01]  /*4760*/  IMAD R35, R24, UR21, RZ ;  /* 0x0000001518237c24 */ /* 0x000fe2000f8e02ff */
[----:B------:R-:W-:Y:S01]  /*4770*/  SHF.R.S32.HI R23, RZ, 0x1f, R77 ;  /* 0x0000001fff177819 */ /* 0x000fe2000001144d */
[----:B------:R-:W-:Y:S01]  /*4780*/  IMAD R24, R32, UR21, RZ ;  /* 0x0000001520187c24 */ /* 0x000fe2000f8e02ff */
[----:B------:R-:W-:-:S02]  /*4790*/  IADD3 R16, P4, R77, UR16, RZ ;  /* 0x000000104d107c10 */ /* 0x000fc4000ff9e0ff */
[----:B------:R-:W-:Y:S02]  /*47a0*/  R2UR UR37, R38 ;  /* 0x00000000262572ca */ /* 0x000fe400000e0000 */
[----:B------:R-:W-:Y:S02]  /*47b0*/  SHF.R.S32.HI R32, RZ, 0x1f, R79 ;  /* 0x0000001fff207819 */ /* 0x000fe4000001144f */
[----:B0-----:R-:W-:Y:S02]  /*47c0*/  IADD3.X R56, R17, UR17, RZ, P3, !PT ;  /* 0x0000001111387c10 */ /* 0x001fe40009ffe4ff */
[----:B------:R-:W-:Y:S02]  /*47d0*/  IADD3 R17, P3, R79, UR16, RZ ;  /* 0x000000104f117c10 */ /* 0x000fe4000ff7e0ff */
[----:B------:R-:W-:Y:S01]  /*47e0*/  R2UR UR40, R39 ;  /* 0x00000000272872ca */ /* 0x000fe200000e0000 */
[----:B------:R0:W-:Y:S01]  /*47f0*/  STL [R1+0x48], R56 ;  /* 0x0000483801007387 */ /* 0x0001e20000100800 */
[----:B------:R-:W-:-:S02]  /*4800*/  SHF.R.S32.HI R38, RZ, 0x1f, R81 ;  /* 0x0000001fff267819 */ /* 0x000fc40000011451 */
[----:B------:R-:W-:Y:S02]  /*4810*/  R2UR UR41, R40 ;  /* 0x00000000282972ca */ /* 0x000fe400000e0000 */
[----:B------:R-:W-:Y:S02]  /*4820*/  SHF.R.S32.HI R39, RZ, 0x1f, R85 ;  /* 0x0000001fff277819 */ /* 0x000fe40000011455 */
[----:B------:R-:W-:Y:S02]  /*4830*/  SHF.R.S32.HI R40, RZ, 0x1f, R83 ;  /* 0x0000001fff287819 */ /* 0x000fe40000011453 */
[----:B------:R-:W-:Y:S02]  /*4840*/  SHF.R.S32.HI R41, RZ, 0x1f, R87 ;  /* 0x0000001fff297819 */ /* 0x000fe40000011457 */
[----:B0-----:R-:W-:Y:S02]  /*4850*/  IADD3.X R56, R18, UR17, RZ, P2, !PT ;  /* 0x0000001112387c10 */ /* 0x001fe400097fe4ff */
[----:B------:R-:W-:-:S02]  /*4860*/  IADD3 R18, P2, R81, UR16, RZ ;  /* 0x0000001051127c10 */ /* 0x000fc4000ff5e0ff */
[----:B------:R-:W-:Y:S01]  /*4870*/  IADD3.X R57, R32, UR17, RZ, P3, !PT ;  /* 0x0000001120397c10 */ /* 0x000fe20009ffe4ff */
[----:B------:R0:W-:Y:S01]  /*4880*/  STL [R1+0x50], R56 ;  /* 0x0000503801007387 */ /* 0x0001e20000100800 */
[----:B------:R-:W-:Y:S02]  /*4890*/  SHF.R.S32.HI R42, RZ, 0x1f, R89 ;  /* 0x0000001fff2a7819 */ /* 0x000fe40000011459 */
[----:B------:R-:W-:Y:S02]  /*48a0*/  IADD3.X R58, R38, UR17, RZ, P2, !PT ;  /* 0x00000011263a7c10 */ /* 0x000fe400097fe4ff */
[----:B------:R-:W-:Y:S02]  /*48b0*/  SHF.R.S32.HI R43, RZ, 0x1f, R91 ;  /* 0x0000001fff2b7819 */ /* 0x000fe4000001145b */
[----:B------:R-:W-:Y:S02]  /*48c0*/  SHF.R.S32.HI R44, RZ, 0x1f, R93 ;  /* 0x0000001fff2c7819 */ /* 0x000fe4000001145d */
[----:B------:R-:W-:-:S02]  /*48d0*/  SHF.R.S32.HI R32, RZ, 0x1f, R95 ;  /* 0x0000001fff207819 */ /* 0x000fc4000001145f */
[----:B0-----:R-:W-:Y:S02]  /*48e0*/  IADD3.X R56, R19, UR17, RZ, P1, !PT ;  /* 0x0000001113387c10 */ /* 0x001fe40008ffe4ff */
[----:B------:R-:W-:Y:S02]  /*48f0*/  IADD3 R19, P1, R85, UR16, RZ ;  /* 0x0000001055137c10 */ /* 0x000fe4000ff3e0ff */
[----:B------:R-:W-:Y:S01]  /*4900*/  SHF.R.S32.HI R38, RZ, 0x1f, R97 ;  /* 0x0000001fff267819 */ /* 0x000fe20000011461 */
[----:B------:R0:W-:Y:S01]  /*4910*/  STL [R1+0x54], R56 ;  /* 0x0000543801007387 */ /* 0x0001e20000100800 */
[----:B------:R-:W-:Y:S02]  /*4920*/  IADD3.X R59, R39, UR17, RZ, P1, !PT ;  /* 0x00000011273b7c10 */ /* 0x000fe40008ffe4ff */
[----:B------:R-:W-:Y:S02]  /*4930*/  SHF.R.S32.HI R39, RZ, 0x1f, R101 ;  /* 0x0000001fff277819 */ /* 0x000fe40000011465 */
[----:B------:R-:W-:-:S02]  /*4940*/  LOP3.LUT R45, R0, 0x70, RZ, 0xfc, !PT ;  /* 0x00000070002d7812 */ /* 0x000fc400078efcff */
[C---:B------:R-:W-:Y:S02]  /*4950*/  LOP3.LUT R49, R0.reuse, 0x20, RZ, 0xfc, !PT ;  /* 0x0000002000317812 */ /* 0x040fe400078efcff */
[----:B------:R-:W-:Y:S02]  /*4960*/  LOP3.LUT R47, R0, 0x40, RZ, 0xfc, !PT ;  /* 0x00000040002f7812 */ /* 0x000fe400078efcff */
[----:B0-----:R-:W-:Y:S02]  /*4970*/  IADD3.X R56, R20, UR17, RZ, P0, !PT ;  /* 0x0000001114387c10 */ /* 0x001fe400087fe4ff */
[----:B------:R-:W-:-:S03]  /*4980*/  IADD3 R20, P0, R83, UR16, RZ ;  /* 0x0000001053147c10 */ /* 0x000fc6000ff1e0ff */
[----:B------:R0:W-:Y:S01]  /*4990*/  STL [R1+0x58], R56 ;  /* 0x0000583801007387 */ /* 0x0001e20000100800 */
[----:B------:R-:W-:Y:S02]  /*49a0*/  IADD3.X R60, R40, UR17, RZ, P0, !PT ;  /* 0x00000011283c7c10 */ /* 0x000fe400087fe4ff */
[----:B------:R-:W-:Y:S02]  /*49b0*/  SHF.R.S32.HI R40, RZ, 0x1f, R99 ;  /* 0x0000001fff287819 */ /* 0x000fe40000011463 */
        /* <DEDUP_REMOVED lines=14> */
[----:B------:R-:W-:Y:S01]  /*4aa0*/  SHF.R.S32.HI R43, RZ, 0x1f, R107 ;  /* 0x0000001fff2b7819 */ /* 0x000fe2000001146b */
[----:B------:R1:W-:Y:S04]  /*4ab0*/  STL [R1+0x68], R57 ;  /* 0x0000683901007387 */ /* 0x0003e80000100800 */
[----:B------:R2:W-:Y:S01]  /*4ac0*/  STL [R1+0x6c], R58 ;  /* 0x00006c3a01007387 */ /* 0x0005e20000100800 */
[----:B0-----:R-:W-:-:S03]  /*4ad0*/  IADD3 R56, P3, R93, UR16, RZ ;  /* 0x000000105d387c10 */ /* 0x001fc6000ff7e0ff */
[----:B------:R0:W-:Y:S01]  /*4ae0*/  STL [R1+0x70], R59 ;  /* 0x0000703b01007387 */ /* 0x0001e20000100800 */
[----:B-1----:R-:W-:-:S03]  /*4af0*/  IADD3 R57, P2, R95, UR16, RZ ;  /* 0x000000105f397c10 */ /* 0x002fc6000ff5e0ff */
[----:B------:R1:W-:Y:S01]  /*4b00*/  STL [R1+0x74], R60 ;  /* 0x0000743c01007387 */ /* 0x0003e20000100800 */
[----:B--2---:R-:W-:-:S03]  /*4b10*/  IADD3 R58, P1, R97, UR16, RZ ;  /* 0x00000010613a7c10 */ /* 0x004fc6000ff3e0ff */
[----:B------:R2:W-:Y:S01]  /*4b20*/  STL [R1+0x78], R61 ;  /* 0x0000783d01007387 */ /* 0x0005e20000100800 */
[----:B0-----:R-:W-:-:S03]  /*4b30*/  IADD3 R59, P0, R101, UR16, RZ ;  /* 0x00000010653b7c10 */ /* 0x001fc6000ff1e0ff */
[----:B------:R0:W-:Y:S01]  /*4b40*/  STL [R1+0x7c], R62 ;  /* 0x00007c3e01007387 */ /* 0x0001e20000100800 */
[----:B-1----:R-:W-:-:S03]  /*4b50*/  IADD3 R60, P6, R99, UR16, RZ ;  /* 0x00000010633c7c10 */ /* 0x002fc6000ffde0ff */
[----:B------:R1:W-:Y:S01]  /*4b60*/  STL [R1+0x80], R63 ;  /* 0x0000803f01007387 */ /* 0x0003e20000100800 */
[----:B--2---:R-:W-:Y:S02]  /*4b70*/  IADD3 R61, P5, R103, UR16, RZ ;  /* 0x00000010673d7c10 */ /* 0x004fe4000ffbe0ff */
[----:B0-----:R-:W-:Y:S02]  /*4b80*/  IADD3 R62, P4, R105, UR16, RZ ;  /* 0x00000010693e7c10 */ /* 0x001fe4000ff9e0ff */
[----:B-1----:R-:W-:Y:S02]  /*4b90*/  IADD3.X R63, R44, UR17, RZ, P3, !PT ;  /* 0x000000112c3f7c10 */ /* 0x002fe40009ffe4ff */
[----:B------:R-:W-:Y:S02]  /*4ba0*/  IADD3 R64, P3, R107, UR16, RZ ;  /* 0x000000106b407c10 */ /* 0x000fe4000ff7e0ff */
[----:B------:R-:W-:Y:S01]  /*4bb0*/  SHF.R.S32.HI R44, RZ, 0x1f, R65 ;  /* 0x0000001fff2c7819 */ /* 0x000fe20000011441 */
[----:B------:R0:W-:Y:S02]  /*4bc0*/  STL [R1+0x84], R63 ;  /* 0x0000843f01007387 */ /* 0x0001e40000100800 */
[----:B0-----:R-:W-:-:S02]  /*4bd0*/  IADD3.X R63, R32, UR17, RZ, P2, !PT ;  /* 0x00000011203f7c10 */ /* 0x001fc400097fe4ff */
[----:B------:R-:W-:Y:S02]  /*4be0*/  IADD3 R65, P2, R65, UR16, RZ ;  /* 0x0000001041417c10 */ /* 0x000fe4000ff5e0ff */
[----:B------:R-:W-:Y:S01]  /*4bf0*/  SHF.R.S32.HI R32, RZ, 0x1f, R66 ;  /* 0x0000001fff207819 */ /* 0x000fe20000011442 */
[----:B------:R0:W-:Y:S02]  /*4c00*/  STL [R1+0x88], R63 ;  /* 0x0000883f01007387 */ /* 0x0001e40000100800 */
[----:B0-----:R-:W-:Y:S02]  /*4c10*/  IADD3.X R63, R38, UR17, RZ, P1, !PT ;  /* 0x00000011263f7c10 */ /* 0x001fe40008ffe4ff */
[----:B------:R-:W-:Y:S02]  /*4c20*/  IADD3 R66, P1, R66, UR16, RZ ;  /* 0x0000001042427c10 */ /* 0x000fe4000ff3e0ff */
[----:B------:R-:W-:Y:S01]  /*4c30*/  SHF.R.S32.HI R38, RZ, 0x1f, R36 ;  /* 0x0000001fff267819 */ /* 0x000fe20000011424 */
[----:B------:R0:W-:Y:S02]  /*4c40*/  STL [R1+0x8c], R63 ;  /* 0x00008c3f01007387 */ /* 0x0001e40000100800 */
[----:B0-----:R-:W-:-:S02]  /*4c50*/  IADD3.X R63, R39, UR17, RZ, P0, !PT ;  /* 0x00000011273f7c10 */ /* 0x001fc400087fe4ff */
[----:B------:R-:W-:Y:S02]  /*4c60*/  IADD3 R76, P0, R36, UR16, RZ ;  /* 0x00000010244c7c10 */ /* 0x000fe4000ff1e0ff */
[----:B------:R-:W-:Y:S01]  /*4c70*/  SHF.R.S32.HI R36, RZ, 0x1f, R35 ;  /* 0x0000001fff247819 */ /* 0x000fe20000011423 */
[----:B------:R0:W-:Y:S04]  /*4c80*/  STL [R1+0x90], R63 ;  /* 0x0000903f01007387 */ /* 0x0001e80000100800 */
[----:B------:R1:W-:Y:S01]  /*4c90*/  STL [R1+0xb0], R76 ;  /* 0x0000b04c01007387 */ /* 0x0003e20000100800 */
[----:B0-----:R-:W-:Y:S02]  /*4ca0*/  IADD3.X R63, R40, UR17, RZ, P6, !PT ;  /* 0x00000011283f7c10 */ /* 0x001fe4000b7fe4ff */
[----:B-1----:R-:W-:-:S03]  /*4cb0*/  IADD3 R76, P6, R35, UR16, RZ ;  /* 0x00000010234c7c10 */ /* 0x002fc6000ffde0ff */
[----:B------:R0:W-:Y:S01]  /*4cc0*/  STL [R1+0x94], R63 ;  /* 0x0000943f01007387 */ /* 0x0001e20000100800 */
[----:B------:R-:W-:-:S03]  /*4cd0*/  SHF.R.S32.HI R35, RZ, 0x1f, R34 ;  /* 0x0000001fff237819 */ /* 0x000fc60000011422 */
[----:B------:R1:W-:Y:S01]  /*4ce0*/  STL [R1+0xb8], R76 ;  /* 0x0000b84c01007387 */ /* 0x0003e20000100800 */
[----:B0-----:R-:W-:Y:S02]  /*4cf0*/  IADD3.X R63, R41, UR17, RZ, P5, !PT ;  /* 0x00000011293f7c10 */ /* 0x001fe4000affe4ff */
[----:B------:R-:W-:Y:S02]  /*4d00*/  CS2R R40, SRZ ;  /* 0x0000000000287805 */ /* 0x000fe4000001ff00 */
[----:B-1----:R-:W-:Y:S01]  /*4d10*/  IADD3 R76, P5, R34, UR16, RZ ;  /* 0x00000010224c7c10 */ /* 0x002fe2000ffbe0ff */
[----:B------:R0:W-:Y:S01]  /*4d20*/  STL [R1+0x98], R63 ;  /* 0x0000983f01007387 */ /* 0x0001e20000100800 */
[----:B------:R-:W-:-:S03]  /*4d30*/  SHF.R.S32.HI R34, RZ, 0x1f, R33 ;  /* 0x0000001fff227819 */ /* 0x000fc60000011421 */
        /* <DEDUP_REMOVED lines=13> */
[----:B------:R-:W-:Y:S02]  /*4e10*/  LOP3.LUT R44, R0, 0x60, RZ, 0xfc, !PT ;  /* 0x00000060002c7812 */ /* 0x000fe400078efcff */
[----:B-1----:R-:W-:Y:S01]  /*4e20*/  IADD3 R76, P2, R30, UR16, RZ ;  /* 0x000000101e4c7c10 */ /* 0x002fe2000ff5e0ff */
[----:B------:R0:W-:Y:S01]  /*4e30*/  STL [R1+0xa4], R63 ;  /* 0x0000a43f01007387 */ /* 0x0001e20000100800 */
[----:B------:R-:W-:-:S03]  /*4e40*/  SHF.R.S32.HI R30, RZ, 0x1f, R29 ;  /* 0x0000001fff1e7819 */ /* 0x000fc6000001141d */
[----:B------:R1:W-:Y:S01]  /*4e50*/  STL [R1+0xd8], R76 ;  /* 0x0000d84c01007387 */ /* 0x0003e20000100800 */
[----:B0-----:R-:W-:Y:S02]  /*4e60*/  IADD3.X R63, R32, UR17, RZ, P1, !PT ;  /* 0x00000011203f7c10 */ /* 0x001fe40008ffe4ff */
[----:B------:R-:W-:Y:S02]  /*4e70*/  SHF.R.S32.HI R32, RZ, 0x1f, R24 ;  /* 0x0000001fff207819 */ /* 0x000fe40000011418 */
[----:B-1----:R-:W-:Y:S01]  /*4e80*/  IADD3 R76, P1, R29, UR16, RZ ;  /* 0x000000101d4c7c10 */ /* 0x002fe2000ff3e0ff */
        /* <DEDUP_REMOVED lines=28> */
[----:B------:R-:W-:-:S03]  /*5050*/  CS2R R36, SRZ ;  /* 0x0000000000247805 */ /* 0x000fc6000001ff00 */
[----:B------:R1:W-:Y:S01]  /*5060*/  STL [R1+0x108], R76 ;  /* 0x0001084c01007387 */ /* 0x0003e20000100800 */
[----:B0-----:R-:W-:Y:S02]  /*5070*/  IADD3.X R63, R31, UR17, RZ, P2, !PT ;  /* 0x000000111f3f7c10 */ /* 0x001fe400097fe4ff */
[----:B------:R-:W-:Y:S01]  /*5080*/  IADD3 R77, P2, R24, UR16, RZ ;  /* 0x00000010184d7c10 */ /* 0x000fe2000ff5e0ff */
[----:B------:R-:W-:Y:S01]  /*5090*/  USHF.R.S32.HI UR16, URZ, 0x1f, UR20 ;  /* 0x0000001f3f107899 */ /* 0x000fe20008011414 */
[----:B-1----:R-:W-:Y:S01]  /*50a0*/  IADD3.X R76, R30, UR17, RZ, P1, !PT ;  /* 0x000000111e4c7c10 */ /* 0x002fe20008ffe4ff */
[----:B------:R0:W-:Y:S01]  /*50b0*/  STL [R1+0xd4], R63 ;  /* 0x0000d43f01007387 */ /* 0x0001e20000100800 */
[----:B------:R-:W-:Y:S01]  /*50c0*/  CS2R R30, SRZ ;  /* 0x00000000001e7805 */ /* 0x000fe2000001ff00 */
[----:B------:R-:W-:Y:S02]  /*50d0*/  ULEA.HI UR20, UR16, UR20, URZ, 0x7 ;  /* 0x0000001410147291 */ /* 0x000fe4000f8f383f */
[----:B------:R1:W-:Y:S02]  /*50e0*/  STL [R1+0x110], R77 ;  /* 0x0001104d01007387 */ /* 0x0003e40000100800 */
[----:B------:R-:W-:-:S02]  /*50f0*/  USHF.R.S32.HI UR61, URZ, 0x7, UR20 ;  /* 0x000000073f3d7899 */ /* 0x000fc40008011414 */
[----:B------:R2:W-:Y:S01]  /*5100*/  STL [R1+0xdc], R76 ;  /* 0x0000dc4c01007387 */ /* 0x0005e20000100800 */
[----:B0-----:R-:W-:Y:S02]  /*5110*/  IADD3.X R63, R29, UR17, RZ, P0, !PT ;  /* 0x000000111d3f7c10 */ /* 0x001fe400087fe4ff */
[----:B-1----:R-:W-:-:S03]  /*5120*/  IADD3.X R77, R28, UR17, RZ, P6, !PT ;  /* 0x000000111c4d7c10 */ /* 0x002fc6000b7fe4ff */
[----:B------:R0:W-:Y:S01]  /*5130*/  STL [R1+0xe4], R63 ;  /* 0x0000e43f01007387 */ /* 0x0001e20000100800 */
[----:B------:R-:W-:Y:S02]  /*5140*/  CS2R R28, SRZ ;  /* 0x00000000001c7805 */ /* 0x000fe4000001ff00 */
[----:B--2---:R-:W-:Y:S01]  /*5150*/  IADD3.X R76, R27, UR17, RZ, P5, !PT ;  /* 0x000000111b4c7c10 */ /* 0x004fe2000affe4ff */
[----:B------:R1:W-:Y:S04]  /*5160*/  STL [R1+0xec], R77 ;  /* 0x0000ec4d01007387 */ /* 0x0003e80000100800 */
[----:B------:R2:W-:Y:S01]  /*5170*/  STL [R1+0xf4], R76 ;  /* 0x0000f44c01007387 */ /* 0x0005e20000100800 */
[----:B0-----:R-:W-:Y:S02]  /*5180*/  IADD3.X R63, R26, UR17, RZ, P4, !PT ;  /* 0x000000111a3f7c10 */ /* 0x001fe4000a7fe4ff */
[----:B------:R-:W-:-:S02]  /*5190*/  CS2R R26, SRZ ;  /* 0x00000000001a7805 */ /* 0x000fc4000001ff00 */
[----:B-1----:R-:W-:Y:S01]  /*51a0*/  IADD3.X R77, R25, UR17, RZ, P3, !PT ;  /* 0x00000011194d7c10 */ /* 0x002fe20009ffe4ff */
[----:B------:R0:W-:Y:S01]  /*51b0*/  STL [R1+0xfc], R63 ;  /* 0x0000fc3f01007387 */ /* 0x0001e20000100800 */
[----:B------:R-:W-:Y:S02]  /*51c0*/  CS2R R24, SRZ ;  /* 0x0000000000187805 */ /* 0x000fe4000001ff00 */
[----:B--2---:R-:W-:Y:S01]  /*51d0*/  IADD3.X R76, R32, UR17, RZ, P2, !PT ;  /* 0x00000011204c7c10 */ /* 0x004fe200097fe4ff */
[----:B------:R-:W-:Y:S01]  /*51e0*/  STL [R1+0x104], R77 ;  /* 0x0001044d01007387 */ /* 0x000fe20000100800 */
[----:B------:R-:W-:Y:S01]  /*51f0*/  UMOV UR17, URZ ;  /* 0x0000003f00117c82 */ /* 0x000fe20008000000 */
[----:B------:R-:W-:Y:S02]  /*5200*/  CS2R R32, SRZ ;  /* 0x0000000000207805 */ /* 0x000fe4000001ff00 */
[----:B------:R1:W-:Y:S01]  /*5210*/  STL [R1+0x10c], R76 ;  /* 0x00010c4c01007387 */ /* 0x0003e20000100800 */
[----:B0-----:R-:W-:Y:S01]  /*5220*/  IADD3 R63, P0, R3, UR18, RZ ;  /* 0x00000012033f7c10 */ /* 0x001fe2000ff1e0ff */
[----:B------:R-:W-:-:S02]  /*5230*/  ULDC UR18, c[0x0][0x23c] ;  /* 0x00008f0000127ab9 */ /* 0x000fc40000000800 */
[----:B------:R0:W-:Y:S01]  /*5240*/  STL [R1+0x160], R67 ;  /* 0x0001604301007387 */ /* 0x0001e20000100800 */
[----:B------:R-:W-:Y:S01]  /*5250*/  USHF.L.U32 UR60, UR18, 0x7, URZ ;  /* 0x00000007123c7899 */ /* 0x000fe2000800063f */
[----:B------:R-:W-:Y:S01]  /*5260*/  LEA.HI.X.SX32 R3, R3, UR19, 0x1, P0 ;  /* 0x0000001303037c11 */ /* 0x000fe200080f0eff */
[----:B------:R-:W-:Y:S01]  /*5270*/  UIADD3 UR19, UR58, 0x8000, URZ ;  /* 0x000080003a137890 */ /* 0x000fe2000fffe03f */
[----:B-1----:R-:W-:-:S03]  /*5280*/  IMAD R76, R68, UR22, RZ ;  /* 0x00000016444c7c24 */ /* 0x002fc6000f8e02ff */
[----:B------:R-:W-:Y:S01]  /*5290*/  USHF.R.U32.HI UR16, URZ, 0x4, UR19 ;  /* 0x000000043f107899 */ /* 0x000fe20008011613 */
[----:B------:R-:W-:Y:S02]  /*52a0*/  IMAD R68, R69, UR22, RZ ;  /* 0x0000001645447c24 */ /* 0x000fe4000f8e02ff */
[----:B0-----:R-:W-:Y:S01]  /*52b0*/  IMAD R67, R70, UR22, RZ ;  /* 0x0000001646437c24 */ /* 0x001fe2000f8e02ff */
[----:B------:R-:W-:Y:S01]  /*52c0*/  STL [R1+0x15c], R76 ;  /* 0x00015c4c01007387 */ /* 0x000fe20000100800 */
[----:B------:R-:W-:Y:S01]  /*52d0*/  IMAD R69, R71, UR22, RZ ;  /* 0x0000001647457c24 */ /* 0x000fe2000f8e02ff */
[----:B------:R-:W-:Y:S02]  /*52e0*/  USGXT.U32 UR16, UR16, 0xe ;  /* 0x0000000e1010789a */ /* 0x000fe40008000000 */
[----:B------:R0:W-:Y:S02]  /*52f0*/  STL [R1+0x158], R68 ;  /* 0x0001584401007387 */ /* 0x0001e40000100800 */
[----:B------:R-:W-:-:S02]  /*5300*/  UIADD3 UR19, UP0, UR16, 0x2, URZ ;  /* 0x0000000210137890 */ /* 0x000fc4000ff1e03f */
[----:B------:R1:W-:Y:S02]  /*5310*/  STL [R1+0x154], R67 ;  /* 0x0001544301007387 */ /* 0x0003e40000100800 */
[----:B------:R-:W-:Y:S02]  /*5320*/  UIADD3.X UR21, UR17, 0x40000040, URZ, UP0, !UPT ;  /* 0x4000004011157890 */ /* 0x000fe400087fe43f */
[----:B------:R-:W-:Y:S01]  /*5330*/  STL [R1+0x150], R69 ;  /* 0x0001504501007387 */ /* 0x000fe20000100800 */
[----:B------:R-:W-:Y:S02]  /*5340*/  USHF.L.U32 UR17, UR22, 0x7, URZ ;  /* 0x0000000716117899 */ /* 0x000fe4000800063f */
[----:B0-----:R-:W-:Y:S01]  /*5350*/  IMAD R68, R72, UR22, RZ ;  /* 0x0000001648447c24 */ /* 0x001fe2000f8e02ff */
[----:B------:R-:W-:Y:S02]  /*5360*/  UMOV UR20, UR19 ;  /* 0x0000001300147c82 */ /* 0x000fe40008000000 */
[----:B------:R-:W-:Y:S01]  /*5370*/  UIADD3.64 UR24, UR20, 0x4, URZ ;  /* 0x0000000414187897 */ /* 0x000fe2000fffe03f */
[----:B-1----:R-:W-:Y:S01]  /*5380*/  IMAD R67, R73, UR22, RZ ;  /* 0x0000001649437c24 */ /* 0x002fe2000f8e02ff */
[----:B------:R0:W-:Y:S04]  /*5390*/  STL [R1+0x14c], R68 ;  /* 0x00014c4401007387 */ /* 0x0001e80000100800 */
[----:B------:R1:W-:Y:S01]  /*53a0*/  STL [R1+0x148], R67 ;  /* 0x0001484301007387 */ /* 0x0003e20000100800 */
[----:B0-----:R-:W-:-:S02]  /*53b0*/  IMAD R68, R74, UR22, RZ ;  /* 0x000000164a447c24 */ /* 0x001fc4000f8e02ff */
[----:B-1----:R-:W-:-:S03]  /*53c0*/  IMAD R67, R0, UR22, RZ ;  /* 0x0000001600437c24 */ /* 0x002fc6000f8e02ff */
[----:B------:R0:W-:Y:S01]  /*53d0*/  STL [R1+0x144], R68 ;  /* 0x0001444401007387 */ /* 0x0001e20000100800 */
[----:B------:R-:W-:-:S03]  /*53e0*/  IMAD R0, R45, UR22, RZ ;  /* 0x000000162d007c24 */ /* 0x000fc6000f8e02ff */
[----:B------:R1:W-:Y:S04]  /*53f0*/  STL [R1+0x140], R67 ;  /* 0x0001404301007387 */ /* 0x0003e80000100800 */
[----:B------:R2:W-:Y:S01]  /*5400*/  STL [R1+0x13c], R0 ;  /* 0x00013c0001007387 */ /* 0x0005e20000100800 */
[----:B0-----:R-:W-:Y:S01]  /*5410*/  IMAD R68, R44, UR22, RZ ;  /* 0x000000162c447c24 */ /* 0x001fe2000f8e02ff */
[----:B------:R-:W-:Y:S01]  /*5420*/  CS2R R44, SRZ ;  /* 0x00000000002c7805 */ /* 0x000fe2000001ff00 */
[----:B-1----:R-:W-:-:S03]  /*5430*/  IMAD R67, R46, UR22, RZ ;  /* 0x000000162e437c24 */ /* 0x002fc6000f8e02ff */
[----:B------:R-:W-:Y:S01]  /*5440*/  STL [R1+0x138], R68 ;  /* 0x0001384401007387 */ /* 0x000fe20000100800 */
[----:B--2---:R-:W-:-:S03]  /*5450*/  IMAD R0, R47, UR22, RZ ;  /* 0x000000162f007c24 */ /* 0x004fc6000f8e02ff */
[----:B------:R0:W-:Y:S01]  /*5460*/  STL [R1+0x134], R67 ;  /* 0x0001344301007387 */ /* 0x0001e20000100800 */
[----:B------:R-:W-:-:S03]  /*5470*/  CS2R R46, SRZ ;  /* 0x00000000002e7805 */ /* 0x000fc6000001ff00 */
[----:B------:R1:W-:Y:S01]  /*5480*/  STL [R1+0x130], R0 ;  /* 0x0001300001007387 */ /* 0x0003e20000100800 */
[----:B0-----:R-:W-:Y:S02]  /*5490*/  IMAD R67, R48, UR22, RZ ;  /* 0x0000001630437c24 */ /* 0x001fe4000f8e02ff */
[----:B-1----:R-:W-:-:S03]  /*54a0*/  IMAD R0, R49, UR22, RZ ;  /* 0x0000001631007c24 */ /* 0x002fc6000f8e02ff */
[----:B------:R0:W-:Y:S01]  /*54b0*/  STL [R1+0x12c], R67 ;  /* 0x00012c4301007387 */ /* 0x0001e20000100800 */
[----:B------:R-:W-:-:S03]  /*54c0*/  CS2R R48, SRZ ;  /* 0x0000000000307805 */ /* 0x000fc6000001ff00 */
[----:B------:R1:W-:Y:S01]  /*54d0*/  STL [R1+0x128], R0 ;  /* 0x0001280001007387 */ /* 0x0003e20000100800 */
[----:B0-----:R-:W-:Y:S02]  /*54e0*/  IMAD.U32 R67, RZ, RZ, UR17 ;  /* 0x00000011ff437e24 */ /* 0x001fe4000f8e00ff */
[----:B-1----:R-:W-:-:S03]  /*54f0*/  IMAD R0, R50, UR22, RZ ;  /* 0x0000001632007c24 */ /* 0x002fc6000f8e02ff */
[----:B------:R-:W-:Y:S01]  /*5500*/  STL [R1+0x168], R67 ;  /* 0x0001684301007387 */ /* 0x000fe20000100800 */
[----:B------:R-:W-:Y:S01]  /*5510*/  CS2R R50, SRZ ;  /* 0x0000000000327805 */ /* 0x000fe2000001ff00 */
[----:B------:R-:W-:Y:S02]  /*5520*/  UIADD3.64 UR22, UR20, 0x2, URZ ;  /* 0x0000000214167897 */ /* 0x000fe4000fffe03f */
[----:B------:R0:W-:Y:S02]  /*5530*/  STL [R1+0x124], R0 ;  /* 0x0001240001007387 */ /* 0x0001e40000100800 */
[----:B0-----:R-:W-:-:S08]  /*5540*/  IMAD R0, R75, UR18, RZ ;  /* 0x000000124b007c24 */ /* 0x001fd0000f8e02ff */
.L_x_1:
[----:B------:R-:W2:Y:S04]  /*5550*/  LDL R103, [R1+0x148] ;  /* 0x0001480001677983 */ /* 0x000ea80000100800 */
[----:B-1----:R-:W3:Y:S04]  /*5560*/  LDL R74, [R1+0x150] ;  /* 0x00015000014a7983 */ /* 0x002ee80000100800 */
[----:B------:R0:W-:Y:S04]  /*5570*/  STL [R1+0x1ec], R5 ;  /* 0x0001ec0501007387 */ /* 0x0001e80000100800 */
[----:B0-----:R-:W4:Y:S01]  /*5580*/  LDL R5, [R1+0x144] ;  /* 0x0001440001057983 */ /* 0x001f220000100800 */
[----:B------:R-:W0:Y:S03]  /*5590*/  S2R R75, SR_TID.X ;  /* 0x00000000004b7919 */ /* 0x000e260000002100 */
[----:B------:R1:W-:Y:S04]  /*55a0*/  STL [R1+0x1e8], R4 ;  /* 0x0001e80401007387 */ /* 0x0003e80000100800 */
[----:B-1----:R-:W5:Y:S01]  /*55b0*/  LDL R4, [R1+0x14c] ;  /* 0x00014c0001047983 */ /* 0x002f620000100800 */
[----:B------:R-:W-:-:S02]  /*55c0*/  PRMT R86, RZ, 0x7610, R86 ;  /* 0x00007610ff567816 */ /* 0x000fc40000000056 */
[----:B------:R-:W-:Y:S01]  /*55d0*/  PRMT R85, RZ, 0x7610, R85 ;  /* 0x00007610ff557816 */ /* 0x000fe20000000055 */
[----:B------:R-:W-:Y:S01]  /*55e0*/  STL [R1+0x1e4], R2 ;  /* 0x0001e40201007387 */ /* 0x000fe20000100800 */
[C---:B0-----:R-:W-:Y:S02]  /*55f0*/  LEA.HI R68, R75.reuse, 0x18, RZ, 0x1a ;  /* 0x000000184b447811 */ /* 0x041fe400078fd0ff */
[C---:B------:R-:W-:Y:S02]  /*5600*/  LEA.HI R69, R75.reuse, 0x8, RZ, 0x1a ;  /* 0x000000084b457811 */ /* 0x040fe400078fd0ff */
[----:B------:R-:W-:Y:S02]  /*5610*/  ISETP.GE.AND P5, PT, R68, UR59, PT ;  /* 0x0000003b44007c0c */ /* 0x000fe4000bfa6270 */
[----:B------:R-:W-:Y:S02]  /*5620*/  LEA.HI R68, R75, 0x48, RZ, 0x1a ;  /* 0x000000484b447811 */ /* 0x000fe400078fd0ff */
[----:B------:R-:W-:-:S02]  /*5630*/  ISETP.GE.AND P1, PT, R69, UR59, PT ;  /* 0x0000003b45007c0c */ /* 0x000fc4000bf26270 */
[----:B------:R-:W-:Y:S02]  /*5640*/  LEA.HI R69, R75, 0x38, RZ, 0x1a ;  /* 0x000000384b457811 */ /* 0x000fe400078fd0ff */
[----:B------:R-:W-:Y:S02]  /*5650*/  ISETP.GE.AND P3, PT, R68, UR59, PT ;  /* 0x0000003b44007c0c */ /* 0x000fe4000bf66270 */
[----:B------:R-:W-:Y:S02]  /*5660*/  ISETP.GE.AND P0, PT, R69, UR59, PT ;  /* 0x0000003b45007c0c */ /* 0x000fe4000bf06270 */
[----:B------:R-:W-:-:S04]  /*5670*/  LEA.HI R67, R75, 0x28, RZ, 0x1a ;  /* 0x000000284b437811 */ /* 0x000fc800078fd0ff */
[----:B------:R-:W-:Y:S02]  /*5680*/  ISETP.GE.AND P4, PT, R67, UR59, PT ;  /* 0x0000003b43007c0c */ /* 0x000fe4000bf86270 */
[----:B------:R-:W-:Y:S02]  /*5690*/  LEA.HI R67, R75, 0x58, RZ, 0x1a ;  /* 0x000000584b437811 */ /* 0x000fe400078fd0ff */
[----:B------:R-:W-:Y:S02]  /*56a0*/  PRMT R83, RZ, 0x7610, R83 ;  /* 0x00007610ff537816 */ /* 0x000fe40000000053 */
[----:B------:R-:W-:Y:S02]  /*56b0*/  PRMT R81, RZ, 0x7610, R81 ;  /* 0x00007610ff517816 */ /* 0x000fe40000000051 */
[----:B------:R-:W-:Y:S02]  /*56c0*/  ISETP.GE.AND P2, PT, R67, UR59, PT ;  /* 0x0000003b43007c0c */ /* 0x000fe4000bf46270 */
[----:B------:R-:W-:-:S02]  /*56d0*/  PRMT R72, RZ, 0x7610, R72 ;  /* 0x00007610ff487816 */ /* 0x000fc40000000048 */
[----:B------:R-:W-:Y:S02]  /*56e0*/  LEA.HI R67, R75, 0x68, RZ, 0x1a ;  /* 0x000000684b437811 */ /* 0x000fe400078fd0ff */
[----:B----4-:R-:W-:-:S04]  /*56f0*/  IADD3 R70, P6, R5, R63, RZ ;  /* 0x0000003f05467210 */ /* 0x010fc80007fde0ff */
[----:B------:R-:W-:Y:S02]  /*5700*/  LEA.HI.X.SX32 R71, R5, R3, 0x1, P6 ;  /* 0x0000000305477211 */ /* 0x000fe400030f0eff */
[C---:B--2---:R-:W-:Y:S01]  /*5710*/  IADD3 R68, P6, R103.reuse, R63, RZ ;  /* 0x0000003f67447210 */ /* 0x044fe20007fde0ff */
[----:B------:R-:W2:Y:S03]  /*5720*/  LDL R5, [R1+0x154] ;  /* 0x0001540001057983 */ /* 0x000ea60000100800 */
[----:B------:R-:W-:Y:S01]  /*5730*/  LEA.HI.X.SX32 R69, R103, R3, 0x1, P6 ;  /* 0x0000000367457211 */ /* 0x000fe200030f0eff */
[----:B------:R5:W4:Y:S04]  /*5740*/  @!P1 LDG.E.U8 R86, desc[UR38][R70.64] ;  /* 0x0000002646569981 */ /* 0x000b28000c1e1100 */
[----:B------:R-:W2:Y:S04]  /*5750*/  LDL R103, [R1+0x158] ;  /* 0x0001580001677983 */ /* 0x000ea80000100800 */
[----:B------:R3:W4:Y:S01]  /*5760*/  @!P5 LDG.E.U8 R85, desc[UR38][R68.64] ;  /* 0x000000264455d981 */ /* 0x000722000c1e1100 */
[----:B-----5:R-:W-:-:S04]  /*5770*/  IADD3 R70, P6, R4, R63, RZ ;  /* 0x0000003f04467210 */ /* 0x020fc80007fde0ff */
[----:B------:R-:W-:Y:S02]  /*5780*/  LEA.HI.X.SX32 R71, R4, R3, 0x1, P6 ;  /* 0x0000000304477211 */ /* 0x000fe400030f0eff */
[----:B------:R-:W5:Y:S01]  /*5790*/  LDL R4, [R1+0x15c] ;  /* 0x00015c0001047983 */ /* 0x000f620000100800 */
[----:B---3--:R-:W-:-:S03]  /*57a0*/  IADD3 R68, P5, R74, R63, RZ ;  /* 0x0000003f4a447210 */ /* 0x008fc60007fbe0ff */
[----:B------:R-:W3:Y:S01]  /*57b0*/  @!P4 LDG.E.U8 R83, desc[UR38][R70.64] ;  /* 0x000000264653c981 */ /* 0x000ee2000c1e1100 */
[----:B------:R-:W-:-:S03]  /*57c0*/  LEA.HI.X.SX32 R69, R74, R3, 0x1, P5 ;  /* 0x000000034a457211 */ /* 0x000fc600028f0eff */
[----:B------:R-:W4:Y:S04]  /*57d0*/  LDL R74, [R1+0x160] ;  /* 0x00016000014a7983 */ /* 0x000f280000100800 */
[----:B------:R2:W3:Y:S02]  /*57e0*/  @!P0 LDG.E.U8 R81, desc[UR38][R68.64] ;  /* 0x0000002644518981 */ /* 0x0004e4000c1e1100 */
[----:B--2---:R-:W-:-:S04]  /*57f0*/  IADD3 R68, P4, R103, R63, RZ ;  /* 0x0000003f67447210 */ /* 0x004fc80007f9e0ff */
[----:B------:R-:W-:-:S05]  /*5800*/  LEA.HI.X.SX32 R69, R103, R3, 0x1, P4 ;  /* 0x0000000367457211 */ /* 0x000fca00020f0eff */
[----:B------:R4:W2:Y:S01]  /*5810*/  @!P2 LDG.E.U8 R72, desc[UR38][R68.64] ;  /* 0x000000264448a981 */ /* 0x0008a2000c1e1100 */
[----:B------:R-:W-:Y:S02]  /*5820*/  IADD3 R70, P5, R5, R63, RZ ;  /* 0x0000003f05467210 */ /* 0x000fe40007fbe0ff */
[----:B------:R-:W-:Y:S02]  /*5830*/  ISETP.GE.AND P1, PT, R67, UR59, PT ;  /* 0x0000003b43007c0c */ /* 0x000fe4000bf26270 */
[----:B------:R-:W-:Y:S02]  /*5840*/  LEA.HI R67, R75, 0x78, RZ, 0x1a ;  /* 0x000000784b437811 */ /* 0x000fe400078fd0ff */
[----:B------:R-:W-:Y:S02]  /*5850*/  PRMT R123, RZ, 0x7610, R123 ;  /* 0x00007610ff7b7816 */ /* 0x000fe4000000007b */
[----:B------:R-:W-:Y:S02]  /*5860*/  LEA.HI.X.SX32 R71, R5, R3, 0x1, P5 ;  /* 0x0000000305477211 */ /* 0x000fe400028f0eff */
[----:B------:R-:W-:Y:S01]  /*5870*/  ISETP.GE.AND P6, PT, R67, UR59, PT ;  /* 0x0000003b43007c0c */ /* 0x000fe2000bfc6270 */
[----:B------:R-:W3:Y:S01]  /*5880*/  LDL.LU R5, [R1+0x1ec] ;  /* 0x0001ec0001057983 */ /* 0x000ee20000300800 */
[----:B------:R-:W-:-:S02]  /*5890*/  LOP3.LUT R67, R75, 0x7f, RZ, 0xc0, !PT ;  /* 0x0000007f4b437812 */ /* 0x000fc400078ec0ff */
[C---:B----4-:R-:W-:Y:S01]  /*58a0*/  IADD3 R68, P2, R74.reuse, R63, RZ ;  /* 0x0000003f4a447210 */ /* 0x050fe20007f5e0ff */
[----:B------:R5:W4:Y:S01]  /*58b0*/  @!P3 LDG.E.U8 R123, desc[UR38][R70.64] ;  /* 0x00000026467bb981 */ /* 0x000b22000c1e1100 */
[----:B------:R-:W-:Y:S02]  /*58c0*/  ISETP.GE.AND P0, PT, R67, UR59, PT ;  /* 0x0000003b43007c0c */ /* 0x000fe4000bf06270 */
[----:B------:R-:W-:Y:S02]  /*58d0*/  PRMT R67, RZ, 0x7610, R67 ;  /* 0x00007610ff437816 */ /* 0x000fe40000000043 */
[----:B------:R-:W-:Y:S02]  /*58e0*/  LEA.HI.X.SX32 R69, R74, R3, 0x1, P2 ;  /* 0x000000034a457211 */ /* 0x000fe400010f0eff */
[----:B-----5:R-:W-:-:S03]  /*58f0*/  IADD3 R70, P3, R4, R63, RZ ;  /* 0x0000003f04467210 */ /* 0x020fc60007f7e0ff */
[----:B------:R-:W5:Y:S01]  /*5900*/  @!P6 LDG.E.U8 R67, desc[UR38][R68.64] ;  /* 0x000000264443e981 */ /* 0x000f62000c1e1100 */
[----:B------:R-:W-:Y:S02]  /*5910*/  PRMT R73, RZ, 0x7610, R73 ;  /* 0x00007610ff497816 */ /* 0x000fe40000000049 */
[----:B------:R-:W-:-:S05]  /*5920*/  LEA.HI.X.SX32 R71, R4, R3, 0x1, P3 ;  /* 0x0000000304477211 */ /* 0x000fca00018f0eff */
[----:B------:R0:W3:Y:S04]  /*5930*/  @!P1 LDG.E.U8 R73, desc[UR38][R70.64] ;  /* 0x0000002646499981 */ /* 0x0000e8000c1e1100 */
[----:B--2---:R1:W-:Y:S04]  /*5940*/  STL [R1+0x4c], R72 ;  /* 0x00004c4801007387 */ /* 0x0043e80000100800 */
[----:B------:R-:W2:Y:S01]  /*5950*/  LDL R4, [R1+0x124] ;  /* 0x0001240001047983 */ /* 0x000ea20000100800 */
[----:B------:R-:W-:-:S03]  /*5960*/  SHF.R.U32.HI R103, RZ, 0x6, R75 ;  /* 0x00000006ff677819 */ /* 0x000fc6000001164b */
[----:B------:R-:W4:Y:S04]  /*5970*/  LDL R75, [R1+0x128] ;  /* 0x00012800014b7983 */ /* 0x000f280000100800 */
[----:B-1----:R-:W4:Y:S01]  /*5980*/  LDL R72, [R1+0x140] ;  /* 0x0001400001487983 */ /* 0x002f220000100800 */
[----:B------:R-:W-:-:S03]  /*5990*/  SGXT.U32 R103, R103, 0x3 ;  /* 0x000000036767781a */ /* 0x000fc60000000000 */
[----:B------:R-:W4:Y:S01]  /*59a0*/  LDL R74, [R1+0x12c] ;  /* 0x00012c00014a7983 */ /* 0x000f220000100800 */
[----:B0-----:R-:W-:-:S04]  /*59b0*/  LOP3.LUT R70, R103, 0x10, RZ, 0xfc, !PT ;  /* 0x0000001067467812 */ /* 0x001fc800078efcff */
[----:B------:R-:W-:Y:S01]  /*59c0*/  ISETP.GE.AND P4, PT, R70, UR59, PT ;  /* 0x0000003b46007c0c */ /* 0x000fe2000bf86270 */
[----:B-----5:R-:W-:Y:S01]  /*59d0*/  STL [R1+0x40], R67 ;  /* 0x0000404301007387 */ /* 0x020fe20000100800 */
[----:B--2---:R-:W-:-:S04]  /*59e0*/  IADD3 R70, P1, R4, R63, RZ ;  /* 0x0000003f04467210 */ /* 0x004fc80007f3e0ff */
[----:B------:R-:W-:Y:S02]  /*59f0*/  LEA.HI.X.SX32 R71, R4, R3, 0x1, P1 ;  /* 0x0000000304477211 */ /* 0x000fe400008f0eff */
[----:B------:R-:W2:Y:S04]  /*5a00*/  LDL R4, [R1+0x130] ;  /* 0x0001300001047983 */ /* 0x000ea80000100800 */
[----:B---3--:R0:W-:Y:S04]  /*5a10*/  STL [R1+0x3c], R73 ;  /* 0x00003c4901007387 */ /* 0x0081e80000100800 */
[----:B0-----:R-:W3:Y:S01]  /*5a20*/  LDL R73, [R1+0x134] ;  /* 0x0001340001497983 */ /* 0x001ee20000100800 */
[----:B------:R-:W-:-:S02]  /*5a30*/  ISETP.GE.AND P5, PT, R103, UR59, PT ;  /* 0x0000003b67007c0c */ /* 0x000fc4000bfa6270 */
[----:B------:R-:W-:Y:S02]  /*5a40*/  LOP3.LUT R67, R103, 0x20, RZ, 0xfc, !PT ;  /* 0x0000002067437812 */ /* 0x000fe400078efcff */
[----:B----4-:R-:W-:Y:S02]  /*5a50*/  IADD3 R68, P3, R72, R63, RZ ;  /* 0x0000003f48447210 */ /* 0x010fe40007f7e0ff */
[----:B------:R-:W-:Y:S02]  /*5a60*/  ISETP.GE.AND P2, PT, R67, UR59, PT ;  /* 0x0000003b43007c0c */ /* 0x000fe4000bf46270 */
[----:B------:R-:W-:Y:S02]  /*5a70*/  LOP3.LUT R67, R103, 0x30, RZ, 0xfc, !PT ;  /* 0x0000003067437812 */ /* 0x000fe400078efcff */
[----:B------:R-:W-:Y:S02]  /*5a80*/  PRMT R88, RZ, 0x7610, R88 ;  /* 0x00007610ff587816 */ /* 0x000fe40000000058 */
[----:B------:R-:W-:-:S02]  /*5a90*/  PRMT R87, RZ, 0x7610, R87 ;  /* 0x00007610ff577816 */ /* 0x000fc40000000057 */
[----:B------:R-:W-:Y:S02]  /*5aa0*/  LEA.HI.X.SX32 R69, R72, R3, 0x1, P3 ;  /* 0x0000000348457211 */ /* 0x000fe400018f0eff */
[----:B------:R-:W-:Y:S02]  /*5ab0*/  ISETP.GE.AND P3, PT, R67, UR59, PT ;  /* 0x0000003b43007c0c */ /* 0x000fe4000bf66270 */
[----:B------:R0:W4:Y:S01]  /*5ac0*/  @!P4 LDG.E.U8 R87, desc[UR38][R70.64] ;  /* 0x000000264657c981 */ /* 0x000122000c1e1100 */
[----:B------:R-:W-:-:S03]  /*5ad0*/  LOP3.LUT R72, R103, 0x40, RZ, 0xfc, !PT ;  /* 0x0000004067487812 */ /* 0x000fc600078efcff */
[----:B------:R1:W5:Y:S01]  /*5ae0*/  @!P5 LDG.E.U8 R88, desc[UR38][R68.64] ;  /* 0x000000264458d981 */ /* 0x000362000c1e1100 */
[----:B------:R-:W-:Y:S02]  /*5af0*/  LOP3.LUT R67, R103, 0x50, RZ, 0xfc, !PT ;  /* 0x0000005067437812 */ /* 0x000fe400078efcff */
[----:B------:R-:W-:Y:S02]  /*5b00*/  PRMT R84, RZ, 0x7610, R84 ;  /* 0x00007610ff547816 */ /* 0x000fe40000000054 */
[-C--:B0-----:R-:W-:Y:S02]  /*5b10*/  IADD3 R70, P4, R74, R63.reuse, RZ ;  /* 0x0000003f4a467210 */ /* 0x081fe40007f9e0ff */
[C---:B-1----:R-:W-:Y:S02]  /*5b20*/  IADD3 R68, P5, R75.reuse, R63, RZ ;  /* 0x0000003f4b447210 */ /* 0x042fe40007fbe0ff */
[----:B------:R-:W-:Y:S02]  /*5b30*/  PRMT R82, RZ, 0x7610, R82 ;  /* 0x00007610ff527816 */ /* 0x000fe40000000052 */
[----:B------:R-:W-:-:S02]  /*5b40*/  LEA.HI.X.SX32 R69, R75, R3, 0x1, P5 ;  /* 0x000000034b457211 */ /* 0x000fc400028f0eff */
[----:B------:R-:W-:Y:S01]  /*5b50*/  LEA.HI.X.SX32 R71, R74, R3, 0x1, P4 ;  /* 0x000000034a477211 */ /* 0x000fe200020f0eff */
[----:B------:R-:W4:Y:S01]  /*5b60*/  LDL R75, [R1+0x138] ;  /* 0x00013800014b7983 */ /* 0x000f220000100800 */
[----:B------:R-:W-:Y:S02]  /*5b70*/  ISETP.GE.AND P1, PT, R72, UR59, PT ;  /* 0x0000003b48007c0c */ /* 0x000fe4000bf26270 */
[----:B------:R-:W-:Y:S01]  /*5b80*/  ISETP.GE.AND P5, PT, R67, UR59, PT ;  /* 0x0000003b43007c0c */ /* 0x000fe2000bfa6270 */
[----:B------:R2:W5:Y:S01]  /*5b90*/  @!P2 LDG.E.U8 R84, desc[UR38][R68.64] ;  /* 0x000000264454a981 */ /* 0x000562000c1e1100 */
[----:B------:R-:W-:-:S03]  /*5ba0*/  LOP3.LUT R72, R103, 0x60, RZ, 0xfc, !PT ;  /* 0x0000006067487812 */ /* 0x000fc600078efcff */
[----:B------:R3:W5:Y:S01]  /*5bb0*/  @!P3 LDG.E.U8 R82, desc[UR38][R70.64] ;  /* 0x000000264652b981 */ /* 0x000762000c1e1100 */
[----:B------:R-:W-:Y:S02]  /*5bc0*/  ISETP.GE.AND P4, PT, R72, UR59, PT ;  /* 0x0000003b48007c0c */ /* 0x000fe4000bf86270 */
[----:B------:R-:W-:Y:S01]  /*5bd0*/  PRMT R121, RZ, 0x7610, R121 ;  /* 0x00007610ff797816 */ /* 0x000fe20000000079 */
[----:B------:R-:W5:Y:S01]  /*5be0*/  LDL R74, [R1+0x110] ;  /* 0x00011000014a7983 */ /* 0x000f620000100800 */
[----:B------:R-:W-:Y:S02]  /*5bf0*/  PRMT R72, RZ, 0x7610, R72 ;  /* 0x00007610ff487816 */ /* 0x000fe40000000048 */
[----:B--2---:R-:W-:-:S04]  /*5c00*/  IADD3 R68, P2, R4, R63, RZ ;  /* 0x0000003f04447210 */ /* 0x004fc80007f5e0ff */
[----:B------:R-:W-:Y:S02]  /*5c10*/  LEA.HI.X.SX32 R69, R4, R3, 0x1, P2 ;  /* 0x0000000304457211 */ /* 0x000fe400010f0eff */
[----:B------:R-:W2:Y:S04]  /*5c20*/  LDL.LU R4, [R1+0x1e8] ;  /* 0x0001e80001047983 */ /* 0x000ea80000300800 */
[----:B------:R4:W2:Y:S01]  /*5c30*/  @!P1 LDG.E.U8 R121, desc[UR38][R68.64] ;  /* 0x0000002644799981 */ /* 0x0008a2000c1e1100 */
[----:B---3--:R-:W-:-:S04]  /*5c40*/  IADD3 R70, P3, R73, R63, RZ ;  /* 0x0000003f49467210 */ /* 0x008fc80007f7e0ff */
[----:B------:R-:W-:Y:S01]  /*5c50*/  LEA.HI.X.SX32 R71, R73, R3, 0x1, P3 ;  /* 0x0000000349477211 */ /* 0x000fe200018f0eff */
[----:B------:R-:W3:Y:S04]  /*5c60*/  LDL R69, [R1+0x13c] ;  /* 0x00013c0001457983 */ /* 0x000ee80000100800 */
[----:B------:R-:W5:Y:S01]  /*5c70*/  @!P5 LDG.E.U8 R72, desc[UR38][R70.64] ;  /* 0x000000264648d981 */ /* 0x000f62000c1e1100 */
[----:B------:R-:W-:Y:S02]  /*5c80*/  PRMT R2, RZ, 0x7610, R2 ;  /* 0x00007610ff027816 */ /* 0x000fe40000000002 */
[-C--:B----4-:R-:W-:Y:S01]  /*5c90*/  IADD3 R68, P3, R75, R63.reuse, RZ ;  /* 0x0000003f4b447210 */ /* 0x090fe20007f7e0ff */
[----:B---3--:R-:W-:Y:S01]  /*5ca0*/  IMAD.MOV.U32 R73, RZ, RZ, R69 ;  /* 0x000000ffff497224 */ /* 0x008fe200078e0045 */
[----:B-----5:R0:W-:Y:S02]  /*5cb0*/  STL [R1+0x18], R72 ;  /* 0x0000184801007387 */ /* 0x0201e40000100800 */
[----:B0-----:R-:W-:-:S02]  /*5cc0*/  IADD3 R72, P1, R69, R63, RZ ;  /* 0x0000003f45487210 */ /* 0x001fc40007f3e0ff */
[----:B------:R-:W-:-:S05]  /*5cd0*/  LEA.HI.X.SX32 R69, R75, R3, 0x1, P3 ;  /* 0x000000034b457211 */ /* 0x000fca00018f0eff */
[----:B------:R-:W3:Y:S04]  /*5ce0*/  @!P4 LDG.E.U8 R2, desc[UR38][R68.64] ;  /* 0x000000264402c981 */ /* 0x000ee8000c1e1100 */
[----:B------:R-:W-:Y:S04]  /*5cf0*/  STL [R1+0x1c4], R63 ;  /* 0x0001c43f01007387 */ /* 0x000fe80000100800 */
[----:B------:R-:W4:Y:S04]  /*5d00*/  LDL R75, [R1+0x10c] ;  /* 0x00010c00014b7983 */ /* 0x000f280000100800 */
[----:B------:R-:W-:Y:S01]  /*5d10*/  STL [R1+0x1c8], R3 ;  /* 0x0001c80301007387 */ /* 0x000fe20000100800 */
[----:B------:R-:W-:-:S04]  /*5d20*/  LOP3.LUT R67, R103, 0x70, RZ, 0xfc, !PT ;  /* 0x0000007067437812 */ /* 0x000fc800078efcff */
[----:B------:R-:W-:Y:S02]  /*5d30*/  ISETP.GE.AND P2, PT, R67, UR59, PT ;  /* 0x0000003b43007c0c */ /* 0x000fe4000bf46270 */
[----:B------:R-:W-:Y:S02]  /*5d40*/  PRMT R103, RZ, 0x7610, R103 ;  /* 0x00007610ff677816 */ /* 0x000fe40000000067 */
[----:B------:R-:W-:-:S09]  /*5d50*/  LEA.HI.X.SX32 R73, R73, R3, 0x1, P1 ;  /* 0x0000000349497211 */ /* 0x000fd200008f0eff */
[----:B------:R0:W5:Y:S04]  /*5d60*/  @!P2 LDG.E.U8 R103, desc[UR38][R72.64] ;  /* 0x000000264867a981 */ /* 0x000168000c1e1100 */
[----:B---3--:R1:W-:Y:S04]  /*5d70*/  STL [R1+0x1c], R2 ;  /* 0x00001c0201007387 */ /* 0x0083e80000100800 */
[----:B-1----:R-:W3:Y:S04]  /*5d80*/  LDL.LU R2, [R1+0x1e4] ;  /* 0x0001e40001027983 */ /* 0x002ee80000300800 */
[----:B------:R-:W2:Y:S01]  /*5d90*/  LDL R69, [R1+0x108] ;  /* 0x0001080001457983 */ /* 0x000ea20000100800 */
[----:B------:R-:W-:-:S02]  /*5da0*/  SHF.R.S32.HI R70, RZ, 0x1f, R0 ;  /* 0x0000001fff467819 */ /* 0x000fc40000011400 */
[----:B------:R-:W-:Y:S02]  /*5db0*/  IADD3 R74, P3, R0, R74, RZ ;  /* 0x0000004a004a7210 */ /* 0x000fe40007f7e0ff */
[----:B0-----:R-:W-:-:S03]  /*5dc0*/  PRMT R73, RZ, 0x7610, R73 ;  /* 0x00007610ff497816 */ /* 0x001fc60000000049 */
[----:B----4-:R-:W-:Y:S01]  /*5dd0*/  IMAD.X R75, R70, 0x1, R75, P3 ;  /* 0x00000001464b7824 */ /* 0x010fe200018e064b */
[----:B------:R-:W-:Y:S06]  /*5de0*/  BAR.SYNC.DEFER_BLOCKING 0x0 ;  /* 0x0000000000007b1d */ /* 0x000fec0000010000 */
[----:B------:R0:W4:Y:S01]  /*5df0*/  @!P0 LDG.E.U8 R73, desc[UR38][R74.64] ;  /* 0x000000264a498981 */ /* 0x000122000c1e1100 */
[----:B--2---:R-:W-:-:S03]  /*5e00*/  IADD3 R68, P1, R0, R69, RZ ;  /* 0x0000004500447210 */ /* 0x004fc60007f3e0ff */
[----:B------:R-:W2:Y:S01]  /*5e10*/  LDL R69, [R1+0x104] ;  /* 0x0001040001457983 */ /* 0x000ea20000100800 */
[----:B------:R-:W-:Y:S02]  /*5e20*/  PRMT R102, RZ, 0x7610, R102 ;  /* 0x00007610ff667816 */ /* 0x000fe40000000066 */
[----:B0-----:R-:W-:Y:S01]  /*5e30*/  IADD3 R74, P2, R0, UR37, RZ ;  /* 0x00000025004a7c10 */ /* 0x001fe2000ff5e0ff */
[----:B-----5:R-:W-:Y:S01]  /*5e40*/  STL [R1+0x24], R103 ;  /* 0x0000246701007387 */ /* 0x020fe20000100800 */
[----:B------:R-:W-:Y:S02]  /*5e50*/  PRMT R78, RZ, 0x7610, R78 ;  /* 0x00007610ff4e7816 */ /* 0x000fe4000000004e */
[----:B------:R-:W-:-:S05]  /*5e60*/  IADD3.X R75, R70, UR5, RZ, P2, !PT ;  /* 0x00000005464b7c10 */ /* 0x000fca00097fe4ff */
[----:B------:R-:W5:Y:S01]  /*5e70*/  @!P0 LDG.E.U8 R78, desc[UR38][R74.64] ;  /* 0x000000264a4e8981 */ /* 0x000f62000c1e1100 */
[----:B------:R-:W-:Y:S02]  /*5e80*/  PRMT R3, RZ, 0x7610, R3 ;  /* 0x00007610ff037816 */ /* 0x000fe40000000003 */
[----:B------:R-:W-:Y:S01]  /*5e90*/  PRMT R79, RZ, 0x7610, R79 ;  /* 0x00007610ff4f7816 */ /* 0x000fe2000000004f */
[----:B----4-:R0:W-:Y:S01]  /*5ea0*/  STL [R1+0x14], R73 ;  /* 0x0000144901007387 */ /* 0x0101e20000100800 */
[----:B--2---:R-:W-:Y:S01]  /*5eb0*/  IMAD.X R69, R70, 0x1, R69, P1 ;  /* 0x0000000146457824 */ /* 0x004fe200008e0645 */
[----:B------:R-:W-:-:S04]  /*5ec0*/  IADD3 R72, P1, R0, UR36, RZ ;  /* 0x0000002400487c10 */ /* 0x000fc8000ff3e0ff */
[----:B------:R1:W2:Y:S01]  /*5ed0*/  @!P0 LDG.E.U8 R102, desc[UR38][R68.64] ;  /* 0x0000002644668981 */ /* 0x0002a2000c1e1100 */
[----:B0-----:R-:W-:-:S05]  /*5ee0*/  IADD3.X R73, R70, UR4, RZ, P1, !PT ;  /* 0x0000000446497c10 */ /* 0x001fca0008ffe4ff */
[----:B------:R0:W4:Y:S01]  /*5ef0*/  @!P0 LDG.E.U8 R79, desc[UR38][R72.64] ;  /* 0x00000026484f8981 */ /* 0x000122000c1e1100 */
[----:B-1----:R-:W-:-:S04]  /*5f00*/  IADD3 R68, P1, R0, UR40, RZ ;  /* 0x0000002800447c10 */ /* 0x002fc8000ff3e0ff */
[----:B------:R-:W-:Y:S02]  /*5f10*/  IADD3.X R69, R70, UR6, RZ, P1, !PT ;  /* 0x0000000646457c10 */ /* 0x000fe40008ffe4ff */
[----:B------:R-:W-:-:S04]  /*5f20*/  IADD3 R74, P1, R0, UR41, RZ ;  /* 0x00000029004a7c10 */ /* 0x000fc8000ff3e0ff */
[----:B------:R-:W-:-:S05]  /*5f30*/  IADD3.X R75, R70, UR7, RZ, P1, !PT ;  /* 0x00000007464b7c10 */ /* 0x000fca0008ffe4ff */
[----:B------:R-:W3:Y:S01]  /*5f40*/  @!P0 LDG.E.U8 R3, desc[UR38][R74.64] ;  /* 0x000000264a038981 */ /* 0x000ee2000c1e1100 */
[----:B------:R-:W-:-:S06]  /*5f50*/  PRMT R77, RZ, 0x7610, R77 ;  /* 0x00007610ff4d7816 */ /* 0x000fcc000000004d */
[----:B------:R1:W5:Y:S01]  /*5f60*/  @!P0 LDG.E.U8 R77, desc[UR38][R68.64] ;  /* 0x00000026444d8981 */ /* 0x000362000c1e1100 */
[----:B0-----:R-:W-:Y:S02]  /*5f70*/  MOV R73, UR6 ;  /* 0x0000000600497c02 */ /* 0x001fe40008000f00 */
[----:B-1----:R-:W-:Y:S02]  /*5f80*/  MOV R68, UR7 ;  /* 0x0000000700447c02 */ /* 0x002fe40008000f00 */
[----:B------:R-:W-:-:S03]  /*5f90*/  MOV R69, UR5 ;  /* 0x0000000500457c02 */ /* 0x000fc60008000f00 */
[----:B------:R0:W-:Y:S04]  /*5fa0*/  STL [R1+0x120], R68 ;  /* 0x0001204401007387 */ /* 0x0001e80000100800 */
[----:B------:R-:W-:Y:S01]  /*5fb0*/  STL [R1+0x11c], R73 ;  /* 0x00011c4901007387 */ /* 0x000fe20000100800 */
[----:B0-----:R-:W-:-:S03]  /*5fc0*/  MOV R68, UR4 ;  /* 0x0000000400447c02 */ /* 0x001fc60008000f00 */
[----:B------:R-:W-:Y:S04]  /*5fd0*/  STL [R1+0x118], R69 ;  /* 0x0001184501007387 */ /* 0x000fe80000100800 */
[----:B------:R0:W-:Y:S01]  /*5fe0*/  STL [R1+0x114], R68 ;  /* 0x0001144401007387 */ /* 0x0001e20000100800 */
[C---:B------:R-:W-:Y:S02]  /*5ff0*/  IADD3 R72, P2, R0.reuse, UR42, RZ ;  /* 0x0000002a00487c10 */ /* 0x040fe4000ff5e0ff */
[----:B------:R-:W-:Y:S02]  /*6000*/  PRMT R63, RZ, 0x7610, R63 ;  /* 0x00007610ff3f7816 */ /* 0x000fe4000000003f */
[----:B0-----:R-:W-:Y:S02]  /*6010*/  IADD3 R68, P1, R0, UR43, RZ ;  /* 0x0000002b00447c10 */ /* 0x001fe4000ff3e0ff */
[----:B------:R-:W-:-:S02]  /*6020*/  PRMT R76, RZ, 0x7610, R76 ;  /* 0x00007610ff4c7816 */ /* 0x000fc4000000004c */
[----:B------:R-:W-:Y:S02]  /*6030*/  IADD3.X R69, R70, UR9, RZ, P1, !PT ;  /* 0x0000000946457c10 */ /* 0x000fe40008ffe4ff */
[----:B------:R-:W-:Y:S02]  /*6040*/  IADD3 R74, P1, R0, UR44, RZ ;  /* 0x0000002c004a7c10 */ /* 0x000fe4000ff3e0ff */
[C---:B------:R-:W-:Y:S01]  /*6050*/  IADD3.X R73, R70.reuse, UR8, RZ, P2, !PT ;  /* 0x0000000846497c10 */ /* 0x040fe200097fe4ff */
[----:B------:R0:W5:Y:S01]  /*6060*/  @!P0 LDG.E.U8 R63, desc[UR38][R68.64] ;  /* 0x00000026443f8981 */ /* 0x000162000c1e1100 */
[----:B------:R-:W-:Y:S02]  /*6070*/  PRMT R125, RZ, 0x7610, R125 ;  /* 0x00007610ff7d7816 */ /* 0x000fe4000000007d */
[----:B------:R-:W-:Y:S01]  /*6080*/  IADD3.X R75, R70, UR10, RZ, P1, !PT ;  /* 0x0000000a464b7c10 */ /* 0x000fe20008ffe4ff */
[----:B------:R1:W5:Y:S01]  /*6090*/  @!P0 LDG.E.U8 R76, desc[UR38][R72.64] ;  /* 0x00000026484c8981 */ /* 0x000362000c1e1100 */
[----:B------:R-:W-:-:S03]  /*60a0*/  PRMT R124, RZ, 0x7610, R124 ;  /* 0x00007610ff7c7816 */ /* 0x000fc6000000007c */
[----:B------:R1:W5:Y:S01]  /*60b0*/  @!P0 LDG.E.U8 R125, desc[UR38][R74.64] ;  /* 0x000000264a7d8981 */ /* 0x000362000c1e1100 */
[C---:B0-----:R-:W-:Y:S02]  /*60c0*/  IADD3 R68, P1, R0.reuse, UR46, RZ ;  /* 0x0000002e00447c10 */ /* 0x041fe4000ff3e0ff */
[----:B-1----:R-:W-:Y:S02]  /*60d0*/  IADD3 R72, P2, R0, UR45, RZ ;  /* 0x0000002d00487c10 */ /* 0x002fe4000ff5e0ff */
[----:B------:R-:W-:Y:S02]  /*60e0*/  IADD3.X R69, R70, UR12, RZ, P1, !PT ;  /* 0x0000000c46457c10 */ /* 0x000fe40008ffe4ff */
[----:B------:R-:W-:Y:S02]  /*60f0*/  IADD3 R74, P1, R0, UR47, RZ ;  /* 0x0000002f004a7c10 */ /* 0x000fe4000ff3e0ff */
[----:B------:R-:W-:Y:S02]  /*6100*/  IADD3.X R73, R70, UR11, RZ, P2, !PT ;  /* 0x0000000b46497c10 */ /* 0x000fe400097fe4ff */
[----:B------:R-:W-:-:S02]  /*6110*/  PRMT R122, RZ, 0x7610, R122 ;  /* 0x00007610ff7a7816 */ /* 0x000fc4000000007a */
[----:B------:R-:W-:Y:S01]  /*6120*/  PRMT R120, RZ, 0x7610, R120 ;  /* 0x00007610ff787816 */ /* 0x000fe20000000078 */
[----:B------:R-:W5:Y:S01]  /*6130*/  @!P0 LDG.E.U8 R124, desc[UR38][R72.64] ;  /* 0x00000026487c8981 */ /* 0x000f62000c1e1100 */
[----:B------:R-:W-:-:S03]  /*6140*/  IADD3.X R75, R70, UR13, RZ, P1, !PT ;  /* 0x0000000d464b7c10 */ /* 0x000fc60008ffe4ff */
[----:B------:R0:W5:Y:S04]  /*6150*/  @!P0 LDG.E.U8 R122, desc[UR38][R68.64] ;  /* 0x00000026447a8981 */ /* 0x000168000c1e1100 */
[----:B------:R1:W5:Y:S04]  /*6160*/  @!P0 LDG.E.U8 R120, desc[UR38][R74.64] ;  /* 0x000000264a788981 */ /* 0x000368000c1e1100 */
[----:B---3--:R3:W-:Y:S04]  /*6170*/  STL [R1+0x1cc], R3 ;  /* 0x0001cc0301007387 */ /* 0x0087e80000100800 */
[----:B--2---:R-:W-:Y:S04]  /*6180*/  STL [R1+0x10], R102 ;  /* 0x0000106601007387 */ /* 0x004fe80000100800 */
[----:B----4-:R2:W-:Y:S04]  /*6190*/  STL [R1+0xc], R79 ;  /* 0x00000c4f01007387 */ /* 0x0105e80000100800 */
[----:B---3--:R-:W3:Y:S04]  /*61a0*/  LDL R3, [R1+0xfc] ;  /* 0x0000fc0001037983 */ /* 0x008ee80000100800 */
[----:B--2---:R-:W2:Y:S01]  /*61b0*/  LDL R79, [R1+0x100] ;  /* 0x00010000014f7983 */ /* 0x004ea20000100800 */
[----:B0-----:R-:W-:-:S02]  /*61c0*/  IADD3 R68, P1, R0, UR49, RZ ;  /* 0x0000003100447c10 */ /* 0x001fc4000ff3e0ff */
[----:B------:R-:W-:Y:S02]  /*61d0*/  PRMT R118, RZ, 0x7610, R118 ;  /* 0x00007610ff767816 */ /* 0x000fe40000000076 */
[----:B------:R-:W-:Y:S02]  /*61e0*/  IADD3.X R69, R70, UR15, RZ, P1, !PT ;  /* 0x0000000f46457c10 */ /* 0x000fe40008ffe4ff */
[----:B-1----:R-:W-:Y:S02]  /*61f0*/  IADD3 R74, P1, R0, UR50, RZ ;  /* 0x00000032004a7c10 */ /* 0x002fe4000ff3e0ff */
[----:B------:R-:W-:Y:S01]  /*6200*/  PRMT R117, RZ, 0x7610, R117 ;  /* 0x00007610ff757816 */ /* 0x000fe20000000075 */
[----:B------:R0:W4:Y:S01]  /*6210*/  @!P0 LDG.E.U8 R118, desc[UR38][R68.64] ;  /* 0x0000002644768981 */ /* 0x000122000c1e1100 */
[----:B------:R-:W-:Y:S02]  /*6220*/  IADD3.X R75, R70, UR28, RZ, P1, !PT ;  /* 0x0000001c464b7c10 */ /* 0x000fe40008ffe4ff */
[----:B------:R-:W-:-:S03]  /*6230*/  PRMT R115, RZ, 0x7610, R115 ;  /* 0x00007610ff737816 */ /* 0x000fc60000000073 */
[----:B------:R1:W4:Y:S01]  /*6240*/  @!P0 LDG.E.U8 R117, desc[UR38][R74.64] ;  /* 0x000000264a758981 */ /* 0x000322000c1e1100 */
[----:B0-----:R-:W-:-:S04]  /*6250*/  IADD3 R68, P1, R0, UR52, RZ ;  /* 0x0000003400447c10 */ /* 0x001fc8000ff3e0ff */
[----:B------:R-:W-:Y:S02]  /*6260*/  IADD3.X R69, R70, UR30, RZ, P1, !PT ;  /* 0x0000001e46457c10 */ /* 0x000fe40008ffe4ff */
[----:B-1----:R-:W-:Y:S01]  /*6270*/  IADD3 R74, P1, R0, UR53, RZ ;  /* 0x00000035004a7c10 */ /* 0x002fe2000ff3e0ff */
[----:B-----5:R0:W-:Y:S01]  /*6280*/  STL [R1+0x4], R77 ;  /* 0x0000044d01007387 */ /* 0x0201e20000100800 */
[----:B------:R-:W-:Y:S02]  /*6290*/  PRMT R114, RZ, 0x7610, R114 ;  /* 0x00007610ff727816 */ /* 0x000fe40000000072 */
[----:B------:R-:W-:Y:S01]  /*62a0*/  IADD3.X R75, R70, UR31, RZ, P1, !PT ;  /* 0x0000001f464b7c10 */ /* 0x000fe20008ffe4ff */
[----:B------:R1:W5:Y:S01]  /*62b0*/  @!P0 LDG.E.U8 R115, desc[UR38][R68.64] ;  /* 0x0000002644738981 */ /* 0x000362000c1e1100 */
[----:B------:R-:W-:-:S03]  /*62c0*/  PRMT R112, RZ, 0x7610, R112 ;  /* 0x00007610ff707816 */ /* 0x000fc60000000070 */
[----:B------:R1:W5:Y:S04]  /*62d0*/  @!P0 LDG.E.U8 R114, desc[UR38][R74.64] ;  /* 0x000000264a728981 */ /* 0x000368000c1e1100 */
[----:B0-----:R-:W4:Y:S01]  /*62e0*/  LDL R77, [R1+0xf8] ;  /* 0x0000f800014d7983 */ /* 0x001f220000100800 */
[----:B-1----:R-:W-:-:S03]  /*62f0*/  IADD3 R68, P1, R0, UR55, RZ ;  /* 0x0000003700447c10 */ /* 0x002fc6000ff3e0ff */
[----:B------:R0:W-:Y:S01]  /*6300*/  STL [R1], R76 ;  /* 0x0000004c01007387 */ /* 0x0001e20000100800 */
[----:B------:R-:W-:Y:S02]  /*6310*/  IADD3.X R69, R70, UR33, RZ, P1, !PT ;  /* 0x0000002146457c10 */ /* 0x000fe40008ffe4ff */
[----:B------:R-:W-:-:S03]  /*6320*/  IADD3 R74, P1, R0, UR56, RZ ;  /* 0x00000038004a7c10 */ /* 0x000fc6000ff3e0ff */
[----:B------:R2:W5:Y:S04]  /*6330*/  @!P0 LDG.E.U8 R112, desc[UR38][R68.64] ;  /* 0x0000002644708981 */ /* 0x000568000c1e1100 */
[----:B0-----:R-:W5:Y:S01]  /*6340*/  LDL R76, [R1+0xf0] ;  /* 0x0000f000014c7983 */ /* 0x001f620000100800 */
[----:B------:R-:W-:-:S03]  /*6350*/  IADD3.X R75, R70, UR34, RZ, P1, !PT ;  /* 0x00000022464b7c10 */ /* 0x000fc60008ffe4ff */
[----:B------:R0:W-:Y:S04]  /*6360*/  STL [R1+0x8], R78 ;  /* 0x0000084e01007387 */ /* 0x0001e80000100800 */
[----:B0-----:R-:W5:Y:S04]  /*6370*/  LDL R78, [R1+0xe8] ;  /* 0x0000e800014e7983 */ /* 0x001f680000100800 */
[----:B------:R0:W-:Y:S04]  /*6380*/  STL [R1+0x1d0], R63 ;  /* 0x0001d03f01007387 */ /* 0x0001e80000100800 */
[----:B0-----:R-:W5:Y:S04]  /*6390*/  LDL R63, [R1+0xf4] ;  /* 0x0000f400013f7983 */ /* 0x001f680000100800 */
[----:B------:R-:W-:Y:S04]  /*63a0*/  STL [R1+0x1d4], R125 ;  /* 0x0001d47d01007387 */ /* 0x000fe80000100800 */
[----:B------:R-:W-:Y:S04]  /*63b0*/  STL [R1+0x1d8], R124 ;  /* 0x0001d87c01007387 */ /* 0x000fe80000100800 */
[----:B------:R-:W-:Y:S04]  /*63c0*/  STL [R1+0x1dc], R122 ;  /* 0x0001dc7a01007387 */ /* 0x000fe80000100800 */
[----:B------:R0:W-:Y:S01]  /*63d0*/  STL [R1+0x1e0], R120 ;  /* 0x0001e07801007387 */ /* 0x0001e20000100800 */
[----:B------:R-:W-:-:S02]  /*63e0*/  IADD3 R72, P2, R0, UR48, RZ ;  /* 0x0000003000487c10 */ /* 0x000fc4000ff5e0ff */
[----:B------:R-:W-:Y:S01]  /*63f0*/  PRMT R119, RZ, 0x7610, R119 ;  /* 0x00007610ff777816 */ /* 0x000fe20000000077 */
[----:B------:R-:W5:Y:S01]  /*6400*/  LDL R102, [R1+0xec] ;  /* 0x0000ec0001667983 */ /* 0x000f620000100800 */
[----:B--2---:R-:W-:-:S03]  /*6410*/  IADD3 R68, P1, R0, R79, RZ ;  /* 0x0000004f00447210 */ /* 0x004fc60007f3e0ff */
[----:B0-----:R-:W2:Y:S02]  /*6420*/  LDL R120, [R1+0xc4] ;  /* 0x0000c40001787983 */ /* 0x001ea40000100800 */
[C---:B---3--:R-:W-:Y:S01]  /*6430*/  IMAD.X R69, R70.reuse, 0x1, R3, P1 ;  /* 0x0000000146457824 */ /* 0x048fe200008e0603 */
[----:B------:R-:W-:Y:S01]  /*6440*/  IADD3.X R73, R70, UR14, RZ, P2, !PT ;  /* 0x0000000e46497c10 */ /* 0x000fe200097fe4ff */
[----:B------:R-:W3:Y:S04]  /*6450*/  LDL R3, [R1+0xe4] ;  /* 0x0000e40001037983 */ /* 0x000ee80000100800 */
[----:B------:R0:W2:Y:S01]  /*6460*/  @!P0 LDG.E.U8 R119, desc[UR38][R72.64] ;  /* 0x0000002648778981 */ /* 0x0000a2000c1e1100 */
[----:B------:R-:W-:Y:S02]  /*6470*/  PRMT R116, RZ, 0x7610, R116 ;  /* 0x00007610ff747816 */ /* 0x000fe40000000074 */
[----:B------:R-:W-:Y:S01]  /*6480*/  PRMT R113, RZ, 0x7610, R113 ;  /* 0x00007610ff717816 */ /* 0x000fe20000000071 */
[----:B------:R-:W2:Y:S01]  /*6490*/  LDL R79, [R1+0xd8] ;  /* 0x0000d800014f7983 */ /* 0x000ea20000100800 */
[----:B0-----:R-:W-:-:S04]  /*64a0*/  IADD3 R72, P2, R0, UR51, RZ ;  /* 0x0000003300487c10 */ /* 0x001fc8000ff5e0ff */
[----:B------:R-:W-:-:S05]  /*64b0*/  IADD3.X R73, R70, UR29, RZ, P2, !PT ;  /* 0x0000001d46497c10 */ /* 0x000fca00097fe4ff */
[----:B------:R0:W2:Y:S01]  /*64c0*/  @!P0 LDG.E.U8 R116, desc[UR38][R72.64] ;  /* 0x0000002648748981 */ /* 0x0000a2000c1e1100 */
[----:B------:R-:W-:Y:S02]  /*64d0*/  PRMT R111, RZ, 0x7610, R111 ;  /* 0x00007610ff6f7816 */ /* 0x000fe4000000006f */
[----:B------:R-:W-:-:S04]  /*64e0*/  PRMT R110, RZ, 0x7610, R110 ;  /* 0x00007610ff6e7816 */ /* 0x000fc8000000006e */
[----:B------:R4:W2:Y:S01]  /*64f0*/  @!P0 LDG.E.U8 R111, desc[UR38][R74.64] ;  /* 0x000000264a6f8981 */ /* 0x0008a2000c1e1100 */
[----:B0-----:R-:W-:-:S04]  /*6500*/  IADD3 R72, P2, R0, UR54, RZ ;  /* 0x0000003600487c10 */ /* 0x001fc8000ff5e0ff */
[----:B------:R-:W-:-:S05]  /*6510*/  IADD3.X R73, R70, UR32, RZ, P2, !PT ;  /* 0x0000002046497c10 */ /* 0x000fca00097fe4ff */
[----:B------:R0:W2:Y:S01]  /*6520*/  @!P0 LDG.E.U8 R113, desc[UR38][R72.64] ;  /* 0x0000002648718981 */ /* 0x0000a2000c1e1100 */
[----:B----4-:R-:W-:-:S03]  /*6530*/  IADD3 R74, P1, R0, R77, RZ ;  /* 0x0000004d004a7210 */ /* 0x010fc60007f3e0ff */
[----:B------:R-:W4:Y:S01]  /*6540*/  LDL R77, [R1+0xe0] ;  /* 0x0000e000014d7983 */ /* 0x000f220000100800 */
[----:B0-----:R-:W-:-:S04]  /*6550*/  IADD3 R72, P2, R0, UR57, RZ ;  /* 0x0000003900487c10 */ /* 0x001fc8000ff5e0ff */
[----:B------:R-:W-:Y:S02]  /*6560*/  IADD3.X R73, R70, UR35, RZ, P2, !PT ;  /* 0x0000002346497c10 */ /* 0x000fe400097fe4ff */
[----:B------:R-:W-:-:S03]  /*6570*/  PRMT R109, RZ, 0x7610, R109 ;  /* 0x00007610ff6d7816 */ /* 0x000fc6000000006d */
[----:B------:R5:W4:Y:S04]  /*6580*/  @!P0 LDG.E.U8 R110, desc[UR38][R72.64] ;  /* 0x00000026486e8981 */ /* 0x000b28000c1e1100 */
[----:B------:R0:W4:Y:S01]  /*6590*/  @!P0 LDG.E.U8 R109, desc[UR38][R68.64] ;  /* 0x00000026446d8981 */ /* 0x000122000c1e1100 */
[----:B-----5:R-:W-:-:S03]  /*65a0*/  IADD3 R72, P2, R0, R76, RZ ;  /* 0x0000004c00487210 */ /* 0x020fc60007f5e0ff */
[----:B------:R-:W5:Y:S01]  /*65b0*/  LDL R76, [R1+0xdc] ;  /* 0x0000dc00014c7983 */ /* 0x000f620000100800 */
[----:B------:R-:W-:Y:S01]  /*65c0*/  IMAD.X R75, R70, 0x1, R63, P1 ;  /* 0x00000001464b7824 */ /* 0x000fe200008e063f */
[----:B0-----:R-:W-:Y:S02]  /*65d0*/  IADD3 R68, P1, R0, R78, RZ ;  /* 0x0000004e00447210 */ /* 0x001fe40007f3e0ff */
[----:B------:R-:W5:Y:S04]  /*65e0*/  LDL R63, [R1+0xd4] ;  /* 0x0000d400013f7983 */ /* 0x000f680000100800 */
[----:B------:R-:W5:Y:S01]  /*65f0*/  LDL R78, [R1+0xd0] ;  /* 0x0000d000014e7983 */ /* 0x000f620000100800 */
[----:B---3--:R-:W-:-:S03]  /*6600*/  IMAD.X R69, R70, 0x1, R3, P1 ;  /* 0x0000000146457824 */ /* 0x008fc600008e0603 */
[----:B------:R-:W3:Y:S01]  /*6610*/  LDL R3, [R1+0xcc] ;  /* 0x0000cc0001037983 */ /* 0x000ee20000100800 */
[----:B------:R-:W-:Y:S01]  /*6620*/  PRMT R108, RZ, 0x7610, R108 ;  /* 0x00007610ff6c7816 */ /* 0x000fe2000000006c */
[----:B------:R-:W-:Y:S01]  /*6630*/  IMAD.X R73, R70, 0x1, R102, P2 ;  /* 0x0000000146497824 */ /* 0x000fe200010e0666 */
[----:B------:R-:W-:Y:S01]  /*6640*/  PRMT R107, RZ, 0x7610, R107 ;  /* 0x00007610ff6b7816 */ /* 0x000fe2000000006b */
[----:B------:R-:W3:Y:S04]  /*6650*/  LDL R102, [R1+0xbc] ;  /* 0x0000bc0001667983 */ /* 0x000ee80000100800 */
[----:B------:R-:W3:Y:S01]  /*6660*/  @!P0 LDG.E.U8 R108, desc[UR38][R74.64] ;  /* 0x000000264a6c8981 */ /* 0x000ee2000c1e1100 */
[----:B------:R-:W-:-:S03]  /*6670*/  PRMT R106, RZ, 0x7610, R106 ;  /* 0x00007610ff6a7816 */ /* 0x000fc6000000006a */
[----:B------:R2:W3:Y:S04]  /*6680*/  @!P0 LDG.E.U8 R107, desc[UR38][R72.64] ;  /* 0x00000026486b8981 */ /* 0x0004e8000c1e1100 */
[----:B------:R0:W3:Y:S01]  /*6690*/  @!P0 LDG.E.U8 R106, desc[UR38][R68.64] ;  /* 0x00000026446a8981 */ /* 0x0000e2000c1e1100 */
[----:B--2---:R-:W-:-:S03]  /*66a0*/  IADD3 R72, P2, R0, R79, RZ ;  /* 0x0000004f00487210 */ /* 0x004fc60007f5e0ff */
[----:B------:R-:W2:Y:S01]  /*66b0*/  LDL R79, [R1+0xb4] ;  /* 0x0000b400014f7983 */ /* 0x000ea20000100800 */
[----:B----4-:R-:W-:-:S03]  /*66c0*/  IADD3 R74, P1, R0, R77, RZ ;  /* 0x0000004d004a7210 */ /* 0x010fc60007f3e0ff */
[----:B------:R-:W4:Y:S02]  /*66d0*/  LDL R77, [R1+0xc8] ;  /* 0x0000c800014d7983 */ /* 0x000f240000100800 */
[C---:B-----5:R-:W-:Y:S02]  /*66e0*/  IMAD.X R75, R70.reuse, 0x1, R76, P1 ;  /* 0x00000001464b7824 */ /* 0x060fe400008e064c */
[----:B------:R-:W5:Y:S01]  /*66f0*/  LDL R76, [R1+0xc0] ;  /* 0x0000c000014c7983 */ /* 0x000f620000100800 */
[----:B------:R-:W-:-:S03]  /*6700*/  IMAD.X R73, R70, 0x1, R63, P2 ;  /* 0x0000000146497824 */ /* 0x000fc600010e063f */
[----:B------:R-:W2:Y:S01]  /*6710*/  LDL R63, [R1+0xb8] ;  /* 0x0000b800013f7983 */ /* 0x000ea20000100800 */
[----:B0-----:R-:W-:-:S03]  /*6720*/  IADD3 R68, P1, R0, R78, RZ ;  /* 0x0000004e00447210 */ /* 0x001fc60007f3e0ff */
[----:B------:R-:W2:Y:S02]  /*6730*/  LDL R78, [R1+0xac] ;  /* 0x0000ac00014e7983 */ /* 0x000ea40000100800 */
[----:B---3--:R-:W-:Y:S02]  /*6740*/  IMAD.X R69, R70, 0x1, R3, P1 ;  /* 0x0000000146457824 */ /* 0x008fe400008e0603 */
[----:B------:R-:W3:Y:S01]  /*6750*/  LDL R3, [R1+0xb0] ;  /* 0x0000b00001037983 */ /* 0x000ee20000100800 */
[----:B------:R-:W-:Y:S02]  /*6760*/  PRMT R105, RZ, 0x7610, R105 ;  /* 0x00007610ff697816 */ /* 0x000fe40000000069 */
[----:B------:R-:W-:Y:S02]  /*6770*/  PRMT R100, RZ, 0x7610, R100 ;  /* 0x00007610ff647816 */ /* 0x000fe40000000064 */
[----:B------:R-:W-:Y:S02]  /*6780*/  PRMT R104, RZ, 0x7610, R104 ;  /* 0x00007610ff687816 */ /* 0x000fe40000000068 */
[----:B------:R4:W3:Y:S04]  /*6790*/  @!P0 LDG.E.U8 R105, desc[UR38][R74.64] ;  /* 0x000000264a698981 */ /* 0x0008e8000c1e1100 */
[----:B------:R5:W3:Y:S01]  /*67a0*/  @!P0 LDG.E.U8 R100, desc[UR38][R68.64] ;  /* 0x0000002644648981 */ /* 0x000ae2000c1e1100 */
[----:B------:R-:W-:-:S03]  /*67b0*/  PRMT R96, RZ, 0x7610, R96 ;  /* 0x00007610ff607816 */ /* 0x000fc60000000060 */
[----:B------:R2:W3:Y:S01]  /*67c0*/  @!P0 LDG.E.U8 R104, desc[UR38][R72.64] ;  /* 0x0000002648688981 */ /* 0x0004e2000c1e1100 */
[----:B----4-:R-:W-:-:S03]  /*67d0*/  IADD3 R74, P1, R0, R77, RZ ;  /* 0x0000004d004a7210 */ /* 0x010fc60007f3e0ff */
[----:B------:R-:W4:Y:S02]  /*67e0*/  LDL R77, [R1+0xa8] ;  /* 0x0000a800014d7983 */ /* 0x000f240000100800 */
[----:B------:R-:W-:Y:S01]  /*67f0*/  IMAD.X R75, R70, 0x1, R120, P1 ;  /* 0x00000001464b7824 */ /* 0x000fe200008e0678 */
[C---:B-----5:R-:W-:Y:S02]  /*6800*/  IADD3 R68, P2, R0.reuse, R76, RZ ;  /* 0x0000004c00447210 */ /* 0x060fe40007f5e0ff */
[----:B------:R-:W5:Y:S01]  /*6810*/  LDL R76, [R1+0xa4] ;  /* 0x0000a400014c7983 */ /* 0x000f620000100800 */
[----:B--2---:R-:W-:Y:S02]  /*6820*/  IADD3 R72, P1, R0, R63, RZ ;  /* 0x0000003f00487210 */ /* 0x004fe40007f3e0ff */
[----:B------:R-:W-:Y:S01]  /*6830*/  IMAD.X R69, R70, 0x1, R102, P2 ;  /* 0x0000000146457824 */ /* 0x000fe200010e0666 */
[----:B------:R-:W2:Y:S04]  /*6840*/  LDL R63, [R1+0xa0] ;  /* 0x0000a000013f7983 */ /* 0x000ea80000100800 */
[----:B------:R3:W2:Y:S02]  /*6850*/  @!P0 LDG.E.U8 R96, desc[UR38][R68.64] ;  /* 0x0000002644608981 */ /* 0x0006a4000c1e1100 */
[----:B---3--:R-:W-:-:S02]  /*6860*/  IADD3 R68, P2, R0, R3, RZ ;  /* 0x0000000300447210 */ /* 0x008fc40007f5e0ff */
[----:B------:R-:W3:Y:S01]  /*6870*/  LDL R3, [R1+0x9c] ;  /* 0x00009c0001037983 */ /* 0x000ee20000100800 */
[----:B------:R-:W-:Y:S01]  /*6880*/  PRMT R94, RZ, 0x7610, R94 ;  /* 0x00007610ff5e7816 */ /* 0x000fe2000000005e */
[C---:B------:R-:W-:Y:S02]  /*6890*/  IMAD.X R73, R70.reuse, 0x1, R79, P1 ;  /* 0x0000000146497824 */ /* 0x040fe400008e064f */
[----:B------:R-:W-:Y:S02]  /*68a0*/  IMAD.X R69, R70, 0x1, R78, P2 ;  /* 0x0000000146457824 */ /* 0x000fe400010e064e */
[----:B------:R-:W3:Y:S01]  /*68b0*/  LDL R78, [R1+0x98] ;  /* 0x00009800014e7983 */ /* 0x000ee20000100800 */
[----:B------:R-:W-:Y:S02]  /*68c0*/  PRMT R98, RZ, 0x7610, R98 ;  /* 0x00007610ff627816 */ /* 0x000fe40000000062 */
[----:B------:R-:W-:Y:S01]  /*68d0*/  IADD3 RZ, P1, R0, R66, RZ ;  /* 0x0000004200ff7210 */ /* 0x000fe20007f3e0ff */
[----:B------:R0:W3:Y:S04]  /*68e0*/  @!P0 LDG.E.U8 R94, desc[UR38][R72.64] ;  /* 0x00000026485e8981 */ /* 0x0000e8000c1e1100 */
[----:B------:R1:W-:Y:S01]  /*68f0*/  STL [R1+0x170], R66 ;  /* 0x0001704201007387 */ /* 0x0003e20000100800 */
[----:B------:R-:W-:-:S02]  /*6900*/  PRMT R90, RZ, 0x7610, R90 ;  /* 0x00007610ff5a7816 */ /* 0x000fc4000000005a */
[C---:B------:R-:W-:Y:S01]  /*6910*/  IADD3 RZ, P2, R0.reuse, R65, RZ ;  /* 0x0000004100ff7210 */ /* 0x040fe20007f5e0ff */
[----:B------:R1:W3:Y:S01]  /*6920*/  @!P0 LDG.E.U8 R98, desc[UR38][R74.64] ;  /* 0x000000264a628981 */ /* 0x0002e2000c1e1100 */
[----:B0-----:R-:W-:-:S03]  /*6930*/  IMAD.IADD R72, R0, 0x1, R66 ;  /* 0x0000000100487824 */ /* 0x001fc600078e0242 */
[----:B-1----:R-:W3:Y:S01]  /*6940*/  LDL R66, [R1+0x94] ;  /* 0x0000940001427983 */ /* 0x002ee20000100800 */
[----:B------:R-:W-:-:S03]  /*6950*/  IMAD.IADD R74, R0, 0x1, R65 ;  /* 0x00000001004a7824 */ /* 0x000fc600078e0241 */
[----:B------:R0:W-:Y:S04]  /*6960*/  STL [R1+0x174], R65 ;  /* 0x0001744101007387 */ /* 0x0001e80000100800 */
[----:B0-----:R-:W3:Y:S01]  /*6970*/  LDL R65, [R1+0x90] ;  /* 0x0000900001417983 */ /* 0x001ee20000100800 */
[----:B----4-:R-:W-:Y:S01]  /*6980*/  IMAD.X R73, R70, 0x1, R77, P1 ;  /* 0x0000000146497824 */ /* 0x010fe200008e064d */
[----:B------:R-:W-:Y:S02]  /*6990*/  IADD3 RZ, P1, R0, R64, RZ ;  /* 0x0000004000ff7210 */ /* 0x000fe40007f3e0ff */
[----:B------:R0:W-:Y:S04]  /*69a0*/  STL [R1+0x178], R64 ;  /* 0x0001784001007387 */ /* 0x0001e80000100800 */
[----:B------:R1:W4:Y:S02]  /*69b0*/  @!P0 LDG.E.U8 R90, desc[UR38][R72.64] ;  /* 0x00000026485a8981 */ /* 0x000324000c1e1100 */
[----:B-1----:R-:W-:Y:S01]  /*69c0*/  PRMT R73, RZ, 0x7610, R73 ;  /* 0x00007610ff497816 */ /* 0x002fe20000000049 */
[----:B-----5:R-:W-:Y:S01]  /*69d0*/  IMAD.X R75, R70, 0x1, R76, P2 ;  /* 0x00000001464b7824 */ /* 0x020fe200010e064c */
[----:B------:R-:W-:Y:S01]  /*69e0*/  IADD3 RZ, P2, R0, R62, RZ ;  /* 0x0000003e00ff7210 */ /* 0x000fe20007f5e0ff */
[----:B--2---:R-:W-:-:S03]  /*69f0*/  IMAD.X R77, R70, 0x1, R63, P1 ;  /* 0x00000001464d7824 */ /* 0x004fc600008e063f */
[----:B------:R3:W2:Y:S04]  /*6a00*/  @!P0 LDG.E.U8 R73, desc[UR38][R74.64] ;  /* 0x000000264a498981 */ /* 0x0006a8000c1e1100 */
[----:B------:R-:W5:Y:S04]  /*6a10*/  LDL R63, [R1+0x8c] ;  /* 0x00008c00013f7983 */ /* 0x000f680000100800 */
[----:B------:R-:W-:Y:S01]  /*6a20*/  STL [R1+0x17c], R62 ;  /* 0x00017c3e01007387 */ /* 0x000fe20000100800 */
[----:B---3--:R-:W-:-:S03]  /*6a30*/  IMAD.X R75, R70, 0x1, R3, P2 ;  /* 0x00000001464b7824 */ /* 0x008fc600010e0603 */
[----:B------:R-:W3:Y:S01]  /*6a40*/  LDL R3, [R1+0x88] ;  /* 0x0000880001037983 */ /* 0x000ee20000100800 */
[----:B------:R-:W-:Y:S01]  /*6a50*/  PRMT R92, RZ, 0x7610, R92 ;  /* 0x00007610ff5c7816 */ /* 0x000fe2000000005c */
[C---:B------:R-:W-:Y:S01]  /*6a60*/  IMAD.IADD R76, R0.reuse, 0x1, R64 ;  /* 0x00000001004c7824 */ /* 0x040fe200078e0240 */
[----:B------:R-:W-:-:S04]  /*6a70*/  IADD3 RZ, P1, R0, R61, RZ ;  /* 0x0000003d00ff7210 */ /* 0x000fc80007f3e0ff */
[----:B------:R1:W4:Y:S01]  /*6a80*/  @!P0 LDG.E.U8 R92, desc[UR38][R68.64] ;  /* 0x00000026445c8981 */ /* 0x000322000c1e1100 */
[----:B------:R-:W-:Y:S01]  /*6a90*/  PRMT R72, RZ, 0x7610, R72 ;  /* 0x00007610ff487816 */ /* 0x000fe20000000048 */
[----:B------:R-:W-:Y:S01]  /*6aa0*/  IMAD.IADD R74, R0, 0x1, R62 ;  /* 0x00000001004a7824 */ /* 0x000fe200078e023e */
[----:B------:R-:W-:-:S04]  /*6ab0*/  PRMT R71, RZ, 0x7610, R71 ;  /* 0x00007610ff477816 */ /* 0x000fc80000000047 */
[----:B------:R0:W2:Y:S01]  /*6ac0*/  @!P0 LDG.E.U8 R72, desc[UR38][R74.64] ;  /* 0x000000264a488981 */ /* 0x0000a2000c1e1100 */
[----:B-1----:R-:W-:-:S06]  /*6ad0*/  PRMT R69, RZ, 0x7610, R69 ;  /* 0x00007610ff457816 */ /* 0x002fcc0000000045 */
[----:B------:R1:W4:Y:S01]  /*6ae0*/  @!P0 LDG.E.U8 R69, desc[UR38][R76.64] ;  /* 0x000000264c458981 */ /* 0x000322000c1e1100 */
[----:B0-----:R-:W-:Y:S02]  /*6af0*/  IMAD.IADD R74, R0, 0x1, R60 ;  /* 0x00000001004a7824 */ /* 0x001fe400078e023c */
[----:B-1----:R-:W-:Y:S01]  /*6b00*/  IMAD.X R77, R70, 0x1, R78, P1 ;  /* 0x00000001464d7824 */ /* 0x002fe200008e064e */
[----:B------:R-:W-:-:S05]  /*6b10*/  IADD3 RZ, P1, R0, R60, RZ ;  /* 0x0000003c00ff7210 */ /* 0x000fca0007f3e0ff */
[----:B------:R-:W-:Y:S01]  /*6b20*/  IMAD.X R75, R70, 0x1, R66, P1 ;  /* 0x00000001464b7824 */ /* 0x000fe200008e0642 */
[C---:B------:R-:W-:Y:S02]  /*6b30*/  IADD3 RZ, P1, R0.reuse, R59, RZ ;  /* 0x0000003b00ff7210 */ /* 0x040fe40007f3e0ff */
[----:B------:R-:W-:Y:S02]  /*6b40*/  PRMT R67, RZ, 0x7610, R67 ;  /* 0x00007610ff437816 */ /* 0x000fe40000000043 */
[----:B------:R0:W4:Y:S01]  /*6b50*/  @!P0 LDG.E.U8 R71, desc[UR38][R74.64] ;  /* 0x000000264a478981 */ /* 0x000122000c1e1100 */
[----:B------:R-:W-:Y:S01]  /*6b60*/  PRMT R68, RZ, 0x7610, R68 ;  /* 0x00007610ff447816 */ /* 0x000fe20000000044 */
[C---:B------:R-:W-:Y:S02]  /*6b70*/  IMAD.IADD R76, R0.reuse, 0x1, R61 ;  /* 0x00000001004c7824 */ /* 0x040fe400078e023d */
[----:B------:R-:W-:Y:S04]  /*6b80*/  STL [R1+0x180], R61 ;  /* 0x0001803d01007387 */ /* 0x000fe80000100800 */
[----:B------:R1:W4:Y:S01]  /*6b90*/  @!P0 LDG.E.U8 R68, desc[UR38][R76.64] ;  /* 0x000000264c448981 */ /* 0x000322000c1e1100 */
[----:B0-----:R-:W-:-:S02]  /*6ba0*/  IMAD.IADD R74, R0, 0x1, R59 ;  /* 0x00000001004a7824 */ /* 0x001fc400078e023b */
[----:B------:R-:W-:Y:S01]  /*6bb0*/  IMAD.X R75, R70, 0x1, R65, P1 ;  /* 0x00000001464b7824 */ /* 0x000fe200008e0641 */
[C---:B------:R-:W-:Y:S01]  /*6bc0*/  IADD3 RZ, P1, R0.reuse, R58, RZ ;  /* 0x0000003a00ff7210 */ /* 0x040fe20007f3e0ff */
[----:B------:R-:W-:Y:S04]  /*6bd0*/  STL [R1+0x184], R60 ;  /* 0x0001843c01007387 */ /* 0x000fe80000100800 */
[----:B------:R0:W4:Y:S01]  /*6be0*/  @!P0 LDG.E.U8 R67, desc[UR38][R74.64] ;  /* 0x000000264a438981 */ /* 0x000122000c1e1100 */
[----:B-1----:R-:W-:-:S03]  /*6bf0*/  IMAD.IADD R76, R0, 0x1, R58 ;  /* 0x00000001004c7824 */ /* 0x002fc600078e023a */
[----:B------:R-:W2:Y:S01]  /*6c00*/  LDL.LU R66, [R1+0x84] ;  /* 0x0000840001427983 */ /* 0x000ea20000300800 */
[----:B0-----:R-:W-:-:S03]  /*6c10*/  PRMT R74, RZ, 0x7610, R74 ;  /* 0x00007610ff4a7816 */ /* 0x001fc6000000004a */
[----:B------:R-:W-:Y:S04]  /*6c20*/  STL [R1+0x188], R59 ;  /* 0x0001883b01007387 */ /* 0x000fe80000100800 */
[----:B------:R-:W4:Y:S01]  /*6c30*/  LDL.LU R65, [R1+0x80] ;  /* 0x0000800001417983 */ /* 0x000f220000300800 */
[----:B-----5:R-:W-:Y:S01]  /*6c40*/  IMAD.X R77, R70, 0x1, R63, P1 ;  /* 0x00000001464d7824 */ /* 0x020fe200008e063f */
[C---:B------:R-:W-:Y:S02]  /*6c50*/  IADD3 RZ, P1, R0.reuse, R57, RZ ;  /* 0x0000003900ff7210 */ /* 0x040fe40007f3e0ff */
[----:B------:R-:W-:Y:S04]  /*6c60*/  STL [R1+0x18c], R58 ;  /* 0x00018c3a01007387 */ /* 0x000fe80000100800 */
[----:B------:R-:W5:Y:S04]  /*6c70*/  LDL.LU R64, [R1+0x7c] ;  /* 0x00007c0001407983 */ /* 0x000f680000300800 */
[----:B------:R0:W5:Y:S04]  /*6c80*/  @!P0 LDG.E.U8 R74, desc[UR38][R76.64] ;  /* 0x000000264c4a8981 */ /* 0x000168000c1e1100 */
[----:B------:R1:W-:Y:S01]  /*6c90*/  STL [R1+0x190], R57 ;  /* 0x0001903901007387 */ /* 0x0003e20000100800 */
[----:B0-----:R-:W-:-:S02]  /*6ca0*/  IMAD.IADD R76, R0, 0x1, R57 ;  /* 0x00000001004c7824 */ /* 0x001fc400078e0239 */
[----:B---3--:R-:W-:Y:S02]  /*6cb0*/  IMAD.X R77, R70, 0x1, R3, P1 ;  /* 0x00000001464d7824 */ /* 0x008fe400008e0603 */
[----:B------:R-:W3:Y:S04]  /*6cc0*/  LDL R3, [R1+0x60] ;  /* 0x0000600001037983 */ /* 0x000ee80000100800 */
[----:B-1----:R-:W3:Y:S04]  /*6cd0*/  LDL.LU R57, [R1+0x64] ;  /* 0x0000640001397983 */ /* 0x002ee80000300800 */
[----:B------:R-:W3:Y:S04]  /*6ce0*/  LDL.LU R58, [R1+0x68] ;  /* 0x00006800013a7983 */ /* 0x000ee80000300800 */
[----:B------:R-:W3:Y:S04]  /*6cf0*/  LDL.LU R59, [R1+0x6c] ;  /* 0x00006c00013b7983 */ /* 0x000ee80000300800 */
[----:B------:R-:W3:Y:S04]  /*6d00*/  LDL.LU R60, [R1+0x70] ;  /* 0x00007000013c7983 */ /* 0x000ee80000300800 */
[----:B------:R-:W3:Y:S04]  /*6d10*/  LDL.LU R61, [R1+0x74] ;  /* 0x00007400013d7983 */ /* 0x000ee80000300800 */
[----:B------:R-:W3:Y:S01]  /*6d20*/  LDL.LU R62, [R1+0x78] ;  /* 0x00007800013e7983 */ /* 0x000ee20000300800 */
[----:B------:R-:W-:-:S02]  /*6d30*/  PRMT R75, RZ, 0x7610, R75 ;  /* 0x00007610ff4b7816 */ /* 0x000fc4000000004b */
[C---:B------:R-:W-:Y:S01]  /*6d40*/  IADD3 RZ, P1, R0.reuse, R56, RZ ;  /* 0x0000003800ff7210 */ /* 0x040fe20007f3e0ff */
[----:B------:R-:W-:-:S03]  /*6d50*/  IMAD.IADD R78, R0, 0x1, R56 ;  /* 0x00000001004e7824 */ /* 0x000fc600078e0238 */
[----:B------:R0:W3:Y:S04]  /*6d60*/  @!P0 LDG.E.U8 R75, desc[UR38][R76.64] ;  /* 0x000000264c4b8981 */ /* 0x0000e8000c1e1100 */
[----:B------:R1:W-:Y:S01]  /*6d70*/  STL [R1+0x194], R56 ;  /* 0x0001943801007387 */ /* 0x0003e20000100800 */
[----:B0-----:R-:W-:Y:S02]  /*6d80*/  PRMT R76, RZ, 0x7610, R76 ;  /* 0x00007610ff4c7816 */ /* 0x001fe4000000004c */
[----:B------:R-:W-:Y:S01]  /*6d90*/  PRMT R77, RZ, 0x7610, R77 ;  /* 0x00007610ff4d7816 */ /* 0x000fe2000000004d */
[----:B-1----:R-:W3:Y:S01]  /*6da0*/  LDL.LU R56, [R1+0x5c] ;  /* 0x00005c0001387983 */ /* 0x002ee20000300800 */
[----:B------:R-:W-:Y:S01]  /*6db0*/  PRMT R80, RZ, 0x7610, R80 ;  /* 0x00007610ff507816 */ /* 0x000fe20000000050 */
[----:B--2---:R-:W-:Y:S01]  /*6dc0*/  IMAD.X R79, R70, 0x1, R66, P1 ;  /* 0x00000001464f7824 */ /* 0x004fe200008e0642 */
[C---:B------:R-:W-:Y:S01]  /*6dd0*/  IADD3 RZ, P1, R0.reuse, R23, RZ ;  /* 0x0000001700ff7210 */ /* 0x040fe20007f3e0ff */
[----:B------:R0:W-:Y:S04]  /*6de0*/  STL [R1+0x198], R66 ;  /* 0x0001984201007387 */ /* 0x0001e80000100800 */
[----:B------:R1:W2:Y:S04]  /*6df0*/  @!P0 LDG.E.U8 R76, desc[UR38][R78.64] ;  /* 0x000000264e4c8981 */ /* 0x0002a8000c1e1100 */
[----:B0-----:R-:W2:Y:S01]  /*6e00*/  LDL.LU R66, [R1+0x58] ;  /* 0x0000580001427983 */ /* 0x001ea20000300800 */
[----:B-1----:R-:W-:-:S03]  /*6e10*/  IMAD.IADD R78, R0, 0x1, R23 ;  /* 0x00000001004e7824 */ /* 0x002fc600078e0217 */
[----:B------:R-:W-:Y:S01]  /*6e20*/  STL [R1+0x19c], R23 ;  /* 0x00019c1701007387 */ /* 0x000fe20000100800 */
[----:B----4-:R-:W-:Y:S01]  /*6e30*/  IMAD.X R79, R70, 0x1, R65, P1 ;  /* 0x00000001464f7824 */ /* 0x010fe200008e0641 */
[C---:B------:R-:W-:Y:S02]  /*6e40*/  IADD3 RZ, P1, R0.reuse, R22, RZ ;  /* 0x0000001600ff7210 */ /* 0x040fe40007f3e0ff */
[----:B------:R-:W-:Y:S04]  /*6e50*/  STL [R1+0x1a0], R65 ;  /* 0x0001a04101007387 */ /* 0x000fe80000100800 */
[----:B------:R0:W-:Y:S04]  /*6e60*/  STL [R1+0x1a4], R22 ;  /* 0x0001a41601007387 */ /* 0x0001e80000100800 */
[----:B-----5:R-:W-:Y:S04]  /*6e70*/  STL [R1+0x1a8], R64 ;  /* 0x0001a84001007387 */ /* 0x020fe80000100800 */
[----:B------:R1:W4:Y:S04]  /*6e80*/  @!P0 LDG.E.U8 R77, desc[UR38][R78.64] ;  /* 0x000000264e4d8981 */ /* 0x000328000c1e1100 */
[----:B------:R-:W-:Y:S01]  /*6e90*/  STL [R1+0x1ac], R21 ;  /* 0x0001ac1501007387 */ /* 0x000fe20000100800 */
[----:B------:R-:W-:Y:S01]  /*6ea0*/  PRMT R89, RZ, 0x7610, R89 ;  /* 0x00007610ff597816 */ /* 0x000fe20000000059 */
[----:B-1----:R-:W-:-:S02]  /*6eb0*/  IMAD.IADD R78, R0, 0x1, R22 ;  /* 0x00000001004e7824 */ /* 0x002fc400078e0216 */
[----:B------:R-:W-:Y:S01]  /*6ec0*/  IMAD.X R79, R70, 0x1, R64, P1 ;  /* 0x00000001464f7824 */ /* 0x000fe200008e0640 */
[----:B------:R-:W-:-:S04]  /*6ed0*/  IADD3 RZ, P1, R0, R21, RZ ;  /* 0x0000001500ff7210 */ /* 0x000fc80007f3e0ff */
[----:B------:R1:W5:Y:S01]  /*6ee0*/  @!P0 LDG.E.U8 R80, desc[UR38][R78.64] ;  /* 0x000000264e508981 */ /* 0x000362000c1e1100 */
[----:B------:R-:W-:Y:S01]  /*6ef0*/  PRMT R91, RZ, 0x7610, R91 ;  /* 0x00007610ff5b7816 */ /* 0x000fe2000000005b */
[----:B-1----:R-:W-:Y:S02]  /*6f00*/  IMAD.IADD R78, R0, 0x1, R21 ;  /* 0x00000001004e7824 */ /* 0x002fe400078e0215 */
[----:B---3--:R-:W-:Y:S04]  /*6f10*/  STL [R1+0x1b0], R62 ;  /* 0x0001b03e01007387 */ /* 0x008fe80000100800 */
[----:B------:R-:W-:Y:S04]  /*6f20*/  STL [R1+0x1b4], R20 ;  /* 0x0001b41401007387 */ /* 0x000fe80000100800 */
[----:B------:R-:W-:Y:S01]  /*6f30*/  STL [R1+0x1b8], R61 ;  /* 0x0001b83d01007387 */ /* 0x000fe20000100800 */
[----:B------:R-:W-:-:S03]  /*6f40*/  IMAD.X R79, R70, 0x1, R62, P1 ;  /* 0x00000001464f7824 */ /* 0x000fc600008e063e */
[----:B------:R-:W-:Y:S01]  /*6f50*/  STL [R1+0x1bc], R19 ;  /* 0x0001bc1301007387 */ /* 0x000fe20000100800 */
[----:B------:R-:W-:-:S03]  /*6f60*/  IADD3 RZ, P1, R0, R20, RZ ;  /* 0x0000001400ff7210 */ /* 0x000fc60007f3e0ff */
[----:B------:R1:W-:Y:S04]  /*6f70*/  STL [R1+0x1c0], R60 ;  /* 0x0001c03c01007387 */ /* 0x0003e80000100800 */
[----:B0-----:R-:W3:Y:S04]  /*6f80*/  LDL.LU R22, [R1+0x48] ;  /* 0x0000480001167983 */ /* 0x001ee80000300800 */
[----:B------:R-:W4:Y:S04]  /*6f90*/  LDL.LU R65, [R1+0x50] ;  /* 0x0000500001417983 */ /* 0x000f280000300800 */
[----:B------:R-:W5:Y:S04]  /*6fa0*/  LDL.LU R23, [R1+0x54] ;  /* 0x0000540001177983 */ /* 0x000f680000300800 */
[----:B------:R0:W3:Y:S04]  /*6fb0*/  @!P0 LDG.E.U8 R89, desc[UR38][R78.64] ;  /* 0x000000264e598981 */ /* 0x0000e8000c1e1100 */
[----:B------:R-:W3:Y:S04]  /*6fc0*/  LDL.LU R122, [R1+0x1c] ;  /* 0x00001c00017a7983 */ /* 0x000ee80000300800 */
[----:B------:R-:W3:Y:S01]  /*6fd0*/  LDL.LU R124, [R1+0x24] ;  /* 0x00002400017c7983 */ /* 0x000ee20000300800 */
[----:B0-----:R-:W-:-:S02]  /*6fe0*/  IMAD.IADD R78, R0, 0x1, R20 ;  /* 0x00000001004e7824 */ /* 0x001fc400078e0214 */
[----:B------:R-:W-:Y:S01]  /*6ff0*/  IMAD.X R79, R70, 0x1, R61, P1 ;  /* 0x00000001464f7824 */ /* 0x000fe200008e063d */
[----:B------:R-:W-:-:S04]  /*7000*/  IADD3 RZ, P1, R0, R19, RZ ;  /* 0x0000001300ff7210 */ /* 0x000fc80007f3e0ff */
[----:B------:R0:W3:Y:S02]  /*7010*/  @!P0 LDG.E.U8 R91, desc[UR38][R78.64] ;  /* 0x000000264e5b8981 */ /* 0x0000e4000c1e1100 */
[----:B0-----:R-:W-:Y:S02]  /*7020*/  IMAD.X R79, R70, 0x1, R60, P1 ;  /* 0x00000001464f7824 */ /* 0x001fe400008e063c */
[----:B------:R-:W-:Y:S01]  /*7030*/  IMAD.IADD R78, R0, 0x1, R19 ;  /* 0x00000001004e7824 */ /* 0x000fe200078e0213 */
[----:B-1----:R-:W3:Y:S04]  /*7040*/  LDL.LU R60, [R1+0x20] ;  /* 0x00002000013c7983 */ /* 0x002ee80000300800 */
[----:B------:R-:W3:Y:S04]  /*7050*/  LDL.LU R19, [R1+0x28] ;  /* 0x0000280001137983 */ /* 0x000ee80000300800 */
[----:B------:R-:W3:Y:S04]  /*7060*/  LDL.LU R61, [R1+0x2c] ;  /* 0x00002c00013d7983 */ /* 0x000ee80000300800 */
[----:B------:R-:W3:Y:S04]  /*7070*/  LDL.LU R20, [R1+0x30] ;  /* 0x0000300001147983 */ /* 0x000ee80000300800 */
[----:B------:R-:W3:Y:S04]  /*7080*/  LDL.LU R62, [R1+0x34] ;  /* 0x00003400013e7983 */ /* 0x000ee80000300800 */
[----:B------:R-:W3:Y:S04]  /*7090*/  LDL.LU R21, [R1+0x38] ;  /* 0x0000380001157983 */ /* 0x000ee80000300800 */
[----:B------:R-:W3:Y:S01]  /*70a0*/  LDL.LU R64, [R1+0x44] ;  /* 0x0000440001407983 */ /* 0x000ee20000300800 */
[----:B------:R-:W0:Y:S01]  /*70b0*/  S2R R63, SR_TID.X ;  /* 0x00000000003f7919 */ /* 0x000e220000002100 */
[----:B------:R-:W1:Y:S01]  /*70c0*/  S2R R103, SR_TID.X ;  /* 0x0000000000677919 */ /* 0x000e620000002100 */
[----:B------:R-:W-:-:S02]  /*70d0*/  PRMT R93, RZ, 0x7610, R93 ;  /* 0x00007610ff5d7816 */ /* 0x000fc4000000005d */
[----:B------:R-:W-:Y:S01]  /*70e0*/  IADD3 RZ, P1, R0, R18, RZ ;  /* 0x0000001200ff7210 */ /* 0x000fe20007f3e0ff */
[----:B------:R-:W3:Y:S01]  /*70f0*/  LDL.LU R125, [R1+0x14] ;  /* 0x00001400017d7983 */ /* 0x000ee20000300800 */
[----:B------:R-:W-:-:S03]  /*7100*/  PRMT R95, RZ, 0x7610, R95 ;  /* 0x00007610ff5f7816 */ /* 0x000fc6000000005f */
[----:B------:R2:W3:Y:S01]  /*7110*/  @!P0 LDG.E.U8 R93, desc[UR38][R78.64] ;  /* 0x000000264e5d8981 */ /* 0x0004e2000c1e1100 */
[----:B------:R-:W-:Y:S01]  /*7120*/  PRMT R97, RZ, 0x7610, R97 ;  /* 0x00007610ff617816 */ /* 0x000fe20000000061 */
[----:B--2---:R-:W-:Y:S02]  /*7130*/  IMAD.IADD R78, R0, 0x1, R18 ;  /* 0x00000001004e7824 */ /* 0x004fe400078e0212 */
[----:B------:R-:W-:Y:S01]  /*7140*/  IMAD.X R79, R70, 0x1, R59, P1 ;  /* 0x00000001464f7824 */ /* 0x000fe200008e063b */
[----:B------:R-:W-:-:S04]  /*7150*/  IADD3 RZ, P1, R0, R17, RZ ;  /* 0x0000001100ff7210 */ /* 0x000fc80007f3e0ff */
[----:B------:R2:W3:Y:S01]  /*7160*/  @!P0 LDG.E.U8 R95, desc[UR38][R78.64] ;  /* 0x000000264e5f8981 */ /* 0x0004e2000c1e1100 */
[----:B------:R-:W-:Y:S01]  /*7170*/  PRMT R99, RZ, 0x7610, R99 ;  /* 0x00007610ff637816 */ /* 0x000fe20000000063 */
[----:B0-----:R-:W-:Y:S02]  /*7180*/  IMAD.SHL.U32 R102, R63, 0x10, RZ ;  /* 0x000000103f667824 */ /* 0x001fe400078e00ff */
[----:B--2---:R-:W-:Y:S02]  /*7190*/  IMAD.IADD R78, R0, 0x1, R17 ;  /* 0x00000001004e7824 */ /* 0x004fe400078e0211 */
[----:B------:R-:W-:Y:S01]  /*71a0*/  IMAD.X R79, R70, 0x1, R58, P1 ;  /* 0x00000001464f7824 */ /* 0x000fe200008e063a */
[----:B------:R-:W-:-:S04]  /*71b0*/  IADD3 RZ, P1, R0, R16, RZ ;  /* 0x0000001000ff7210 */ /* 0x000fc80007f3e0ff */
[----:B------:R0:W2:Y:S01]  /*71c0*/  @!P0 LDG.E.U8 R97, desc[UR38][R78.64] ;  /* 0x000000264e618981 */ /* 0x0000a2000c1e1100 */
[----:B------:R-:W-:Y:S01]  /*71d0*/  LOP3.LUT R102, R102, 0x70, RZ, 0xc0, !PT ;  /* 0x0000007066667812 */ /* 0x000fe200078ec0ff */
[----:B0-----:R-:W-:Y:S02]  /*71e0*/  IMAD.IADD R78, R0, 0x1, R16 ;  /* 0x00000001004e7824 */ /* 0x001fe400078e0210 */
[----:B------:R-:W-:Y:S01]  /*71f0*/  IMAD.X R79, R70, 0x1, R57, P1 ;  /* 0x00000001464f7824 */ /* 0x000fe200008e0639 */
[----:B------:R-:W-:-:S04]  /*7200*/  IADD3 RZ, P1, R0, R15, RZ ;  /* 0x0000000f00ff7210 */ /* 0x000fc80007f3e0ff */
[----:B------:R0:W2:Y:S01]  /*7210*/  @!P0 LDG.E.U8 R99, desc[UR38][R78.64] ;  /* 0x000000264e638981 */ /* 0x0000a2000c1e1100 */
[----:B-1----:R-:W-:Y:S02]  /*7220*/  SHF.R.U32.HI R103, RZ, 0x6, R103 ;  /* 0x00000006ff677819 */ /* 0x002fe40000011667 */
[----:B------:R-:W-:Y:S02]  /*7230*/  PRMT R101, RZ, 0x7610, R101 ;  /* 0x00007610ff657816 */ /* 0x000fe40000000065 */
[----:B0-----:R-:W-:Y:S01]  /*7240*/  LOP3.LUT R78, R63, 0x3f, RZ, 0xc0, !PT ;  /* 0x0000003f3f4e7812 */ /* 0x001fe200078ec0ff */
[----:B------:R-:W-:Y:S01]  /*7250*/  IMAD.X R79, R70, 0x1, R3, P1 ;  /* 0x00000001464f7824 */ /* 0x000fe200008e0603 */
[----:B------:R-:W-:Y:S01]  /*7260*/  SGXT.U32 R103, R103, 0x3 ;  /* 0x000000036767781a */ /* 0x000fe20000000000 */
[----:B------:R-:W2:Y:S02]  /*7270*/  LDL.LU R63, [R1+0xc] ;  /* 0x00000c00013f7983 */ /* 0x000ea40000300800 */
[----:B------:R-:W-:Y:S01]  /*7280*/  IMAD R102, R78, 0x80, R102 ;  /* 0x000000804e667824 */ /* 0x000fe200078e0266 */
[C---:B------:R-:W-:Y:S01]  /*7290*/  IADD3 RZ, P1, R0.reuse, R14, RZ ;  /* 0x0000000e00ff7210 */ /* 0x040fe20007f3e0ff */
[----:B------:R-:W-:-:S03]  /*72a0*/  IMAD.IADD R78, R0, 0x1, R15 ;  /* 0x00000001004e7824 */ /* 0x000fc600078e020f */
[----:B------:R-:W-:Y:S02]  /*72b0*/  LOP3.LUT R102, R102, R103, RZ, 0xfc, !PT ;  /* 0x0000006766667212 */ /* 0x000fe400078efcff */
[----:B------:R0:W2:Y:S01]  /*72c0*/  @!P0 LDG.E.U8 R101, desc[UR38][R78.64] ;  /* 0x000000264e658981 */ /* 0x0000a2000c1e1100 */
[----:B------:R-:W-:-:S03]  /*72d0*/  PRMT R103, RZ, 0x7610, R103 ;  /* 0x00007610ff677816 */ /* 0x000fc60000000067 */
[----:B------:R1:W-:Y:S01]  /*72e0*/  STS.U8 [R102+UR58+0x8000], R88 ;  /* 0x0080005866007988 */ /* 0x0003e2000800003a */
[----:B0-----:R-:W-:Y:S02]  /*72f0*/  IMAD.IADD R78, R0, 0x1, R14 ;  /* 0x00000001004e7824 */ /* 0x001fe400078e020e */
[----:B------:R-:W-:Y:S01]  /*7300*/  IMAD.X R79, R70, 0x1, R56, P1 ;  /* 0x00000001464f7824 */ /* 0x000fe200008e0638 */
[----:B------:R-:W-:Y:S02]  /*7310*/  IADD3 RZ, P1, R0, R13, RZ ;  /* 0x0000000d00ff7210 */ /* 0x000fe40007f3e0ff */
[----:B-1----:R-:W-:Y:S02]  /*7320*/  PRMT R88, RZ, 0x7610, R88 ;  /* 0x00007610ff587816 */ /* 0x002fe40000000058 */
[----:B------:R0:W2:Y:S01]  /*7330*/  @!P0 LDG.E.U8 R103, desc[UR38][R78.64] ;  /* 0x000000264e678981 */ /* 0x0000a2000c1e1100 */
[----:B------:R-:W-:-:S03]  /*7340*/  LOP3.LUT R3, R102, 0x10, RZ, 0x3c, !PT ;  /* 0x0000001066037812 */ /* 0x000fc600078e3cff */
[----:B------:R1:W-:Y:S01]  /*7350*/  STS.U8 [R102+UR58+0x8008], R86 ;  /* 0x0080085666007988 */ /* 0x0003e2000800003a */
[----:B0-----:R-:W-:Y:S02]  /*7360*/  IMAD.IADD R78, R0, 0x1, R13 ;  /* 0x00000001004e7824 */ /* 0x001fe400078e020d */
[----:B------:R-:W-:Y:S01]  /*7370*/  IMAD.X R79, R70, 0x1, R66, P1 ;  /* 0x00000001464f7824 */ /* 0x000fe200008e0642 */
[C---:B------:R-:W-:Y:S02]  /*7380*/  IADD3 RZ, P1, R0.reuse, R12, RZ ;  /* 0x0000000c00ff7210 */ /* 0x040fe40007f3e0ff */
[----:B-1----:R-:W-:Y:S02]  /*7390*/  PRMT R86, RZ, 0x7610, R86 ;  /* 0x00007610ff567816 */ /* 0x002fe40000000056 */
[----:B------:R0:W2:Y:S04]  /*73a0*/  @!P0 LDG.E.U8 R88, desc[UR38][R78.64] ;  /* 0x000000264e588981 */ /* 0x0000a8000c1e1100 */
[----:B------:R1:W-:Y:S01]  /*73b0*/  STS.U8 [R3+UR58+0x8000], R87 ;  /* 0x0080005703007988 */ /* 0x0003e2000800003a */
[----:B0-----:R-:W-:-:S03]  /*73c0*/  IMAD.IADD R78, R0, 0x1, R12 ;  /* 0x00000001004e7824 */ /* 0x001fc600078e020c */
[----:B------:R0:W-:Y:S01]  /*73d0*/  STS.U8 [R3+UR58+0x8008], R85 ;  /* 0x0080085503007988 */ /* 0x0001e2000800003a */
[----:B-1----:R-:W-:Y:S02]  /*73e0*/  LOP3.LUT R87, R102, 0x20, RZ, 0x3c, !PT ;  /* 0x0000002066577812 */ /* 0x002fe400078e3cff */
[----:B0-----:R-:W-:-:S03]  /*73f0*/  PRMT R85, RZ, 0x7610, R85 ;  /* 0x00007610ff557816 */ /* 0x001fc60000000055 */
[----:B------:R0:W-:Y:S04]  /*7400*/  STS.U8 [R87+UR58+0x8000], R84 ;  /* 0x0080005457007988 */ /* 0x0001e8000800003a */
[----:B------:R1:W-:Y:S01]  /*7410*/  STS.U8 [R87+UR58+0x8008], R83 ;  /* 0x0080085357007988 */ /* 0x0003e2000800003a */
[----:B0-----:R-:W-:Y:S02]  /*7420*/  PRMT R84, RZ, 0x7610, R84 ;  /* 0x00007610ff547816 */ /* 0x001fe40000000054 */
[----:B-1----:R-:W-:Y:S02]  /*7430*/  PRMT R83, RZ, 0x7610, R83 ;  /* 0x00007610ff537816 */ /* 0x002fe40000000053 */
[----:B------:R-:W-:-:S05]  /*7440*/  LOP3.LUT R87, R102, 0x30, RZ, 0x3c, !PT ;  /* 0x0000003066577812 */ /* 0x000fca00078e3cff */
[----:B------:R0:W-:Y:S04]  /*7450*/  STS.U8 [R87+UR58+0x8000], R82 ;  /* 0x0080005257007988 */ /* 0x0001e8000800003a */
[----:B------:R1:W-:Y:S01]  /*7460*/  STS.U8 [R87+UR58+0x8008], R81 ;  /* 0x0080085157007988 */ /* 0x0003e2000800003a */
[----:B0-----:R-:W-:Y:S02]  /*7470*/  PRMT R82, RZ, 0x7610, R82 ;  /* 0x00007610ff527816 */ /* 0x001fe40000000052 */
[----:B-1----:R-:W-:Y:S02]  /*7480*/  PRMT R81, RZ, 0x7610, R81 ;  /* 0x00007610ff517816 */ /* 0x002fe40000000051 */
[----:B------:R-:W-:Y:S02]  /*7490*/  LOP3.LUT R3, R102, 0x40, RZ, 0x3c, !PT ;  /* 0x0000004066037812 */ /* 0x000fe400078e3cff */
[----:B------:R-:W-:-:S03]  /*74a0*/  PRMT R87, RZ, 0x7610, R87 ;  /* 0x00007610ff577816 */ /* 0x000fc60000000057 */
[----:B------:R0:W-:Y:S04]  /*74b0*/  STS.U8 [R3+UR58+0x8000], R121 ;  /* 0x0080007903007988 */ /* 0x0001e8000800003a */
[----:B------:R1:W-:Y:S01]  /*74c0*/  STS.U8 [R3+UR58+0x8008], R123 ;  /* 0x0080087b03007988 */ /* 0x0003e2000800003a */
[----:B0-----:R-:W-:-:S03]  /*74d0*/  PRMT R121, RZ, 0x7610, R121 ;  /* 0x00007610ff797816 */ /* 0x001fc60000000079 */
[----:B-1----:R-:W2:Y:S01]  /*74e0*/  LDL.LU R3, [R1+0x4] ;  /* 0x0000040001037983 */ /* 0x002ea20000300800 */
[----:B-----5:R-:W-:Y:S01]  /*74f0*/  IMAD.X R79, R70, 0x1, R23, P1 ;  /* 0x00000001464f7824 */ /* 0x020fe200008e0617 */
[----:B------:R-:W-:-:S04]  /*7500*/  IADD3 RZ, P1, R0, R11, RZ ;  /* 0x0000000b00ff7210 */ /* 0x000fc80007f3e0ff */
[----:B------:R0:W5:Y:S02]  /*7510*/  @!P0 LDG.E.U8 R86, desc[UR38][R78.64] ;  /* 0x000000264e568981 */ /* 0x000164000c1e1100 */
[----:B0-----:R-:W-:Y:S02]  /*7520*/  IMAD.IADD R78, R0, 0x1, R11 ;  /* 0x00000001004e7824 */ /* 0x001fe400078e020b */
[----:B----4-:R-:W-:Y:S01]  /*7530*/  IMAD.X R79, R70, 0x1, R65, P1 ;  /* 0x00000001464f7824 */ /* 0x010fe200008e0641 */
[----:B------:R-:W-:-:S04]  /*7540*/  IADD3 RZ, P1, R0, R10, RZ ;  /* 0x0000000a00ff7210 */ /* 0x000fc80007f3e0ff */
[----:B------:R0:W4:Y:S02]  /*7550*/  @!P0 LDG.E.U8 R85, desc[UR38][R78.64] ;  /* 0x000000264e558981 */ /* 0x000124000c1e1100 */
[----:B0-----:R-:W-:Y:S02]  /*7560*/  IMAD.IADD R78, R0, 0x1, R10 ;  /* 0x00000001004e7824 */ /* 0x001fe400078e020a */
[----:B---3--:R-:W-:Y:S01]  /*7570*/  IMAD.X R79, R70, 0x1, R22, P1 ;  /* 0x00000001464f7824 */ /* 0x008fe200008e0616 */
[----:B------:R-:W-:-:S04]  /*7580*/  IADD3 RZ, P1, R0, R9, RZ ;  /* 0x0000000900ff7210 */ /* 0x000fc80007f3e0ff */
[----:B------:R0:W3:Y:S02]  /*7590*/  @!P0 LDG.E.U8 R84, desc[UR38][R78.64] ;  /* 0x000000264e548981 */ /* 0x0000e4000c1e1100 */
[----:B0-----:R-:W-:Y:S02]  /*75a0*/  IMAD.IADD R78, R0, 0x1, R9 ;  /* 0x00000001004e7824 */ /* 0x001fe400078e0209 */
[----:B------:R-:W-:Y:S01]  /*75b0*/  IMAD.X R79, R70, 0x1, R64, P1 ;  /* 0x00000001464f7824 */ /* 0x000fe200008e0640 */
[----:B------:R-:W-:-:S04]  /*75c0*/  IADD3 RZ, P1, R0, R8, RZ ;  /* 0x0000000800ff7210 */ /* 0x000fc80007f3e0ff */
[----:B------:R0:W4:Y:S02]  /*75d0*/  @!P0 LDG.E.U8 R83, desc[UR38][R78.64] ;  /* 0x000000264e538981 */ /* 0x000124000c1e1100 */
        /* <DEDUP_REMOVED lines=13> */
[----:B------:R-:W-:-:S05]  /*76b0*/  IMAD.X R79, R70, 0x1, R61, P1 ;  /* 0x00000001464f7824 */ /* 0x000fca00008e063d */
[----:B------:R0:W4:Y:S04]  /*76c0*/  @!P0 LDG.E.U8 R121, desc[UR38][R78.64] ;  /* 0x000000264e798981 */ /* 0x000128000c1e1100 */
[----:B------:R-:W2:Y:S01]  /*76d0*/  LDL.LU R79, [R1+0x18] ;  /* 0x00001800014f7983 */ /* 0x000ea20000300800 */
[----:B------:R-:W-:Y:S02]  /*76e0*/  LOP3.LUT R120, R102, 0x50, RZ, 0x3c, !PT ;  /* 0x0000005066787812 */ /* 0x000fe400078e3cff */
[C---:B------:R-:W-:Y:S01]  /*76f0*/  IADD3 RZ, P1, R0.reuse, R4, RZ ;  /* 0x0000000400ff7210 */ /* 0x040fe20007f3e0ff */
[----:B0-----:R-:W-:Y:S01]  /*7700*/  IMAD.IADD R78, R0, 0x1, R4 ;  /* 0x00000001004e7824 */ /* 0x001fe200078e0204 */
[----:B------:R-:W-:Y:S01]  /*7710*/  PRMT R123, RZ, 0x7610, R123 ;  /* 0x00007610ff7b7816 */ /* 0x000fe2000000007b */
[----:B--2---:R0:W-:Y:S02]  /*7720*/  STS.U8 [R120+UR58+0x8000], R79 ;  /* 0x0080004f78007988 */ /* 0x0041e4000800003a */
[----:B0-----:R-:W-:Y:S01]  /*7730*/  IMAD.X R79, R70, 0x1, R19, P1 ;  /* 0x00000001464f7824 */ /* 0x001fe200008e0613 */
[----:B------:R-:W-:-:S04]  /*7740*/  IADD3 RZ, P1, R0, R2, RZ ;  /* 0x0000000200ff7210 */ /* 0x000fc80007f3e0ff */
[----:B------:R0:W2:Y:S02]  /*7750*/  @!P0 LDG.E.U8 R123, desc[UR38][R78.64] ;  /* 0x000000264e7b8981 */ /* 0x0000a4000c1e1100 */
[----:B0-----:R-:W-:Y:S01]  /*7760*/  IMAD.X R79, R70, 0x1, R60, P1 ;  /* 0x00000001464f7824 */ /* 0x001fe200008e063c */
[----:B------:R-:W-:Y:S01]  /*7770*/  PRMT R70, RZ, 0x7610, R70 ;  /* 0x00007610ff467816 */ /* 0x000fe20000000046 */
[----:B------:R-:W-:-:S05]  /*7780*/  IMAD.IADD R78, R0, 0x1, R2 ;  /* 0x00000001004e7824 */ /* 0x000fca00078e0202 */
[----:B------:R0:W2:Y:S04]  /*7790*/  @!P0 LDG.E.U8 R70, desc[UR38][R78.64] ;  /* 0x000000264e468981 */ /* 0x0000a8000c1e1100 */
[----:B------:R-:W5:Y:S04]  /*77a0*/  LDL.LU R78, [R1+0x4c] ;  /* 0x00004c00014e7983 */ /* 0x000f680000300800 */
[----:B------:R-:W3:Y:S04]  /*77b0*/  LDL.LU R79, [R1+0x3c] ;  /* 0x00003c00014f7983 */ /* 0x000ee80000300800 */
[----:B-----5:R0:W-:Y:S02]  /*77c0*/  STS.U8 [R120+UR58+0x8008], R78 ;  /* 0x0080084e78007988 */ /* 0x0201e4000800003a */
[----:B0-----:R-:W-:-:S02]  /*77d0*/  LOP3.LUT R78, R102, 0x60, RZ, 0x3c, !PT ;  /* 0x00000060664e7812 */ /* 0x001fc400078e3cff */
[----:B------:R-:W5:Y:S04]  /*77e0*/  LDL.LU R120, [R1+0x1e0] ;  /* 0x0001e00001787983 */ /* 0x000f680000300800 */
[----:B------:R0:W-:Y:S04]  /*77f0*/  STS.U8 [R78+UR58+0x8000], R122 ;  /* 0x0080007a4e007988 */ /* 0x0001e8000800003a */
[----:B---3--:R1:W-:Y:S04]  /*7800*/  STS.U8 [R78+UR58+0x8008], R79 ;  /* 0x0080084f4e007988 */ /* 0x0083e8000800003a */
[----:B0-----:R-:W3:Y:S04]  /*7810*/  LDL.LU R122, [R1+0x1dc] ;  /* 0x0001dc00017a7983 */ /* 0x001ee80000300800 */
[----:B-1----:R-:W4:Y:S01]  /*7820*/  LDL.LU R78, [R1+0x40] ;  /* 0x00004000014e7983 */ /* 0x002f220000300800 */
[----:B------:R-:W0:Y:S01]  /*7830*/  S2R R79, SR_TID.X ;  /* 0x00000000004f7919 */ /* 0x000e220000002100 */
[----:B------:R-:W-:-:S05]  /*7840*/  LOP3.LUT R102, R102, 0x70, RZ, 0x3c, !PT ;  /* 0x0000007066667812 */ /* 0x000fca00078e3cff */
[----:B------:R1:W-:Y:S04]  /*7850*/  STS.U8 [R102+UR58+0x8000], R124 ;  /* 0x0080007c66007988 */ /* 0x0003e8000800003a */
[----:B-1----:R-:W5:Y:S04]  /*7860*/  LDL.LU R124, [R1+0x1d8] ;  /* 0x0001d800017c7983 */ /* 0x002f680000300800 */
[----:B----4-:R0:W-:Y:S02]  /*7870*/  STS.U8 [R102+UR58+0x8008], R78 ;  /* 0x0080084e66007988 */ /* 0x0101e4000800003a */
[----:B0-----:R-:W-:-:S02]  /*7880*/  LOP3.LUT R78, R79, 0x180, RZ, 0xc0, !PT ;  /* 0x000001804f4e7812 */ /* 0x001fc400078ec0ff */
[----:B------:R-:W4:Y:S02]  /*7890*/  LDL.LU R102, [R1] ;  /* 0x0000000001667983 */ /* 0x000f240000300800 */
[----:B------:R-:W-:-:S04]  /*78a0*/  SHF.R.U32.HI R78, RZ, 0x3, R78 ;  /* 0x00000003ff4e7819 */ /* 0x000fc8000001164e */
[----:B------:R-:W-:-:S05]  /*78b0*/  LOP3.LUT R78, R78, 0x1ff, R79, 0x78, !PT ;  /* 0x000001ff4e4e7812 */ /* 0x000fca00078e784f */
[----:B------:R0:W-:Y:S04]  /*78c0*/  STS.U8 [R78+UR58], R125 ;  /* 0x0000007d4e007988 */ /* 0x0001e8000800003a */
[----:B0-----:R-:W2:Y:S04]  /*78d0*/  LDL.LU R125, [R1+0x1d4] ;  /* 0x0001d400017d7983 */ /* 0x001ea80000300800 */
[----:B------:R0:W-:Y:S04]  /*78e0*/  STS.U8 [R78+UR58+0x400], R63 ;  /* 0x0004003f4e007988 */ /* 0x0001e8000800003a */
[----:B------:R1:W-:Y:S04]  /*78f0*/  STS.U8 [R78+UR58+0x800], R3 ;  /* 0x000800034e007988 */ /* 0x0003e8000800003a */
[----:B0-----:R-:W5:Y:S04]  /*7900*/  LDL.LU R63, [R1+0x1d0] ;  /* 0x0001d000013f7983 */ /* 0x001f680000300800 */
[----:B-1----:R-:W5:Y:S04]  /*7910*/  LDL.LU R3, [R1+0x1cc] ;  /* 0x0001cc0001037983 */ /* 0x002f680000300800 */
[----:B----4-:R0:W-:Y:S04]  /*7920*/  STS.U8 [R78+UR58+0xc00], R102 ;  /* 0x000c00664e007988 */ /* 0x0101e8000800003a */
[----:B0-----:R-:W4:Y:S04]  /*7930*/  LDL.LU R102, [R1+0x8] ;  /* 0x0000080001667983 */ /* 0x001f280000300800 */
[----:B--2---:R0:W-:Y:S04]  /*7940*/  STS.U8 [R78+UR58+0x1000], R125 ;  /* 0x0010007d4e007988 */ /* 0x0041e8000800003a */
[----:B0-----:R-:W2:Y:S04]  /*7950*/  LDL.LU R125, [R1+0x10] ;  /* 0x00001000017d7983 */ /* 0x001ea80000300800 */
[----:B------:R0:W-:Y:S04]  /*7960*/  STS.U8 [R78+UR58+0x4800], R72 ;  /* 0x004800484e007988 */ /* 0x0001e8000800003a */
[----:B------:R1:W-:Y:S01]  /*7970*/  STS.U8 [R78+UR58+0x4c00], R71 ;  /* 0x004c00474e007988 */ /* 0x0003e2000800003a */
[----:B0-----:R-:W-:-:S04]  /*7980*/  LOP3.LUT R72, R79, 0x180, RZ, 0xc0, !PT ;  /* 0x000001804f487812 */ /* 0x001fc800078ec0ff */
[----:B-1----:R-:W-:Y:S02]  /*7990*/  SHF.R.U32.HI R71, RZ, 0x3, R72 ;  /* 0x00000003ff477819 */ /* 0x002fe40000011648 */
[----:B------:R-:W2:Y:S02]  /*79a0*/  LDL R72, [R1+0x168] ;  /* 0x0001680001487983 */ /* 0x000ea40000100800 */
[----:B------:R-:W-:-:S04]  /*79b0*/  LOP3.LUT R71, R71, 0x1ff, R79, 0x78, !PT ;  /* 0x000001ff47477812 */ /* 0x000fc800078e784f */
[----:B------:R-:W-:Y:S01]  /*79c0*/  LOP3.LUT R71, R71, 0x40, RZ, 0x3c, !PT ;  /* 0x0000004047477812 */ /* 0x000fe200078e3cff */
[----:B---3--:R-:W-:Y:S01]  /*79d0*/  STS.U8 [R78+UR58+0x1400], R122 ;  /* 0x0014007a4e007988 */ /* 0x008fe2000800003a */
[----:B------:R-:W-:-:S03]  /*79e0*/  SHF.R.U32.HI R79, RZ, 0x5, R79 ;  /* 0x00000005ff4f7819 */ /* 0x000fc6000001164f */
[----:B------:R-:W-:Y:S04]  /*79f0*/  STS.U8 [R78+UR58+0x1800], R119 ;  /* 0x001800774e007988 */ /* 0x000fe8000800003a */
        /* <DEDUP_REMOVED lines=23> */
[----:B-----5:R0:W-:Y:S04]  /*7b70*/  STS.U8 [R71+UR58+0xa00], R3 ;  /* 0x000a000347007988 */ /* 0x0201e8000800003a */
[----:B------:R1:W-:Y:S01]  /*7b80*/  STS.U8 [R71+UR58+0xe00], R63 ;  /* 0x000e003f47007988 */ /* 0x0003e2000800003a */
[----:B------:R-:W-:-:S03]  /*7b90*/  R2UR UR17, R79 ;  /* 0x000000004f1172ca */ /* 0x000fc600000e0000 */
[----:B0-----:R-:W3:Y:S04]  /*7ba0*/  LDL.LU R3, [R1+0x1c8] ;  /* 0x0001c80001037983 */ /* 0x001ee80000300800 */
[----:B-1----:R-:W5:Y:S04]  /*7bb0*/  LDL.LU R63, [R1+0x1c4] ;  /* 0x0001c400013f7983 */ /* 0x002f680000300800 */
[----:B------:R-:W3:Y:S04]  /*7bc0*/  LDL.LU R122, [R1+0x120] ;  /* 0x00012000017a7983 */ /* 0x000ee80000300800 */
        /* <DEDUP_REMOVED lines=9> */
[----:B----4-:R-:W-:Y:S04]  /*7c60*/  STS.U8 [R71+UR58+0x600], R102 ;  /* 0x0006006647007988 */ /* 0x010fe8000800003a */
[----:B--2---:R0:W-:Y:S04]  /*7c70*/  STS.U8 [R71+UR58+0x200], R125 ;  /* 0x0002007d47007988 */ /* 0x0041e8000800003a */
[----:B0-----:R-:W2:Y:S04]  /*7c80*/  LDL.LU R125, [R1+0x11c] ;  /* 0x00011c00017d7983 */ /* 0x001ea80000300800 */
[----:B------:R-:W4:Y:S04]  /*7c90*/  LDL.LU R102, [R1+0x118] ;  /* 0x0001180001667983 */ /* 0x000f280000300800 */
[----:B------:R-:W2:Y:S04]  /*7ca0*/  LDL.LU R79, [R1+0x114] ;  /* 0x00011400014f7983 */ /* 0x000ea80000300800 */
[----:B------:R-:W-:Y:S04]  /*7cb0*/  STS.U8 [R71+UR58+0x3600], R104 ;  /* 0x0036006847007988 */ /* 0x000fe8000800003a */
[----:B------:R-:W-:Y:S04]  /*7cc0*/  STS.U8 [R71+UR58+0x3a00], R98 ;  /* 0x003a006247007988 */ /* 0x000fe8000800003a */
[----:B------:R-:W-:Y:S04]  /*7cd0*/  STS.U8 [R71+UR58+0x3e00], R94 ;  /* 0x003e005e47007988 */ /* 0x000fe8000800003a */
[----:B------:R-:W-:Y:S04]  /*7ce0*/  STS.U8 [R71+UR58+0x4200], R90 ;  /* 0x0042005a47007988 */ /* 0x000fe8000800003a */
[----:B------:R-:W-:Y:S04]  /*7cf0*/  STS.U8 [R71+UR58+0x4600], R69 ;  /* 0x0046004547007988 */ /* 0x000fe8000800003a */
[----:B------:R-:W-:Y:S04]  /*7d00*/  STS.U8 [R71+UR58+0x4a00], R68 ;  /* 0x004a004447007988 */ /* 0x000fe8000800003a */
[----:B------:R0:W-:Y:S04]  /*7d10*/  STS.U8 [R71+UR58+0x4e00], R67 ;  /* 0x004e004347007988 */ /* 0x0001e8000800003a */
        /* <DEDUP_REMOVED lines=11> */
[----:B------:R-:W-:Y:S01]  /*7dd0*/  STS.U8 [R71+UR58+0x7e00], R70 ;  /* 0x007e004647007988 */ /* 0x000fe2000800003a */
[----:B------:R1:W-:Y:S06]  /*7de0*/  MEMBAR.ALL.CTA ;  /* 0x0000000000007992 */ /* 0x0003ec0000008000 */
[----:B-1----:R-:W1:Y:S01]  /*7df0*/  FENCE.VIEW.ASYNC.S ;  /* 0x00000000000073c6 */ /* 0x002e620000000000 */
[----:B------:R-:W-:-:S04]  /*7e00*/  USHF.L.U32 UR17, UR17, 0x7, URZ ;  /* 0x0000000711117899 */ /* 0x000fc8000800063f */
[----:B------:R-:W-:Y:S01]  /*7e10*/  ULOP3.LUT UR17, UR17, 0x600, URZ, 0xc0, !UPT ;  /* 0x0000060011117892 */ /* 0x000fe2000f8ec03f */
[----:B-1----:R-:W-:Y:S03]  /*7e20*/  BAR.SYNC.DEFER_BLOCKING 0x0 ;  /* 0x0000000000007b1d */ /* 0x002fe60000010000 */
[----:B------:R-:W-:-:S04]  /*7e30*/  ULEA.HI UR17, UR58, UR17, URZ, 0x1c ;  /* 0x000000113a117291 */ /* 0x000fc8000f8fe03f */
[----:B------:R-:W-:Y:S01]  /*7e40*/  ULOP3.LUT UR18, UR17, 0x3fff, URZ, 0xc0, !UPT ;  /* 0x00003fff11127892 */ /* 0x000fe2000f8ec03f */
[----:B------:R-:W-:Y:S02]  /*7e50*/  UMOV UR19, 0x40000040 ;  /* 0x4000004000137882 */ /* 0x000fe40000000000 */
[----:B------:R-:W-:Y:S01]  /*7e60*/  UMOV UR17, 0x40000040 ;  /* 0x4000004000117882 */ /* 0x000fe20000000000 */
[----:B------:R-:W-:-:S06]  /*7e70*/  WARPGROUP.ARRIVE ;  /* 0x00000000000079c5 */ /* 0x000fcc0000000000 */
[----:B------:R-:W-:Y:S01]  /*7e80*/  QGMMA.64x64x32.F32.E4M3.E4M3 R24, gdesc[UR16], R24 ;  /* 0x00e00000101879f3 */ /* 0x000fe20008700818 */
[----:B------:R-:W-:Y:S01]  /*7e90*/  UIADD3 UR22, UP0, UR18, 0x2, URZ ;  /* 0x0000000212167890 */ /* 0x000fe2000ff1e03f */
[----:B------:R-:W-:-:S03]  /*7ea0*/  UMOV UR17, URZ ;  /* 0x0000003f00117c82 */ /* 0x000fc60008000000 */
[----:B------:R-:W-:Y:S01]  /*7eb0*/  UIADD3.X UR23, UR17, 0x40000040, URZ, UP0, !UPT ;  /* 0x4000004011177890 */ /* 0x000fe200087fe43f */
[----:B------:R-:W-:Y:S01]  /*7ec0*/  R2UR UR26, R72 ;  /* 0x00000000481a72ca */ /* 0x000fe200000e0000 */
[----:B------:R-:W-:Y:S02]  /*7ed0*/  UIADD3.64 UR4, UR20, 0x2, URZ ;  /* 0x0000000214047897 */ /* 0x000fe4000fffe03f */
[----:B------:R-:W-:-:S05]  /*7ee0*/  UIADD3.64 UR6, UR22, 0x2, URZ ;  /* 0x0000000216067897 */ /* 0x000fca000fffe03f */
[----:B------:R-:W-:Y:S01]  /*7ef0*/  QGMMA.64x64x32.F32.E4M3.E4M3 R24, gdesc[UR20], R24 ;  /* 0x00e00000141879f3 */ /* 0x000fe20008700818 */
[----:B------:R-:W-:Y:S02]  /*7f00*/  USHF.R.S32.HI UR17, URZ, 0x1f, UR60 ;  /* 0x0000001f3f117899 */ /* 0x000fe4000801143c */
[----:B------:R-:W-:Y:S02]  /*7f10*/  IADD3 R2, P4, R2, UR60, RZ ;  /* 0x0000003c02027c10 */ /* 0x000fe4000ff9e0ff */
[----:B0-----:R-:W-:Y:S01]  /*7f20*/  IMAD.U32 R67, RZ, RZ, UR26 ;  /* 0x0000001aff437e24 */ /* 0x001fe2000f8e00ff */
[----:B------:R-:W-:Y:S02]  /*7f30*/  IADD3 R4, P3, R4, UR60, RZ ;  /* 0x0000003c04047c10 */ /* 0x000fe4000ff7e0ff */
[----:B-----5:R-:W-:Y:S02]  /*7f40*/  IADD3 R63, P0, R63, UR26, RZ ;  /* 0x0000001a3f3f7c10 */ /* 0x020fe4000ff1e0ff */
[----:B------:R-:W-:-:S02]  /*7f50*/  IADD3 R5, P2, R5, UR60, RZ ;  /* 0x0000003c05057c10 */ /* 0x000fc4000ff5e0ff */
[----:B------:R-:W-:Y:S02]  /*7f60*/  IADD3.X R60, R60, UR17, RZ, P4, !PT ;  /* 0x000000113c3c7c10 */ /* 0x000fe4000a7fe4ff */
[----:B------:R-:W-:Y:S02]  /*7f70*/  IADD3 R6, P1, R6, UR60, RZ ;  /* 0x0000003c06067c10 */ /* 0x000fe4000ff3e0ff */
[----:B------:R-:W-:Y:S02]  /*7f80*/  IADD3.X R19, R19, UR17, RZ, P3, !PT ;  /* 0x0000001113137c10 */ /* 0x000fe40009ffe4ff */
[----:B---3--:R-:W-:Y:S02]  /*7f90*/  LEA.HI.X.SX32 R3, R67, R3, 0x1, P0 ;  /* 0x0000000343037211 */ /* 0x008fe400000f0eff */
[----:B------:R-:W-:Y:S02]  /*7fa0*/  IADD3 R7, P0, R7, UR60, RZ ;  /* 0x0000003c07077c10 */ /* 0x000fe4000ff1e0ff */
[----:B------:R-:W-:-:S02]  /*7fb0*/  IADD3.X R61, R61, UR17, RZ, P2, !PT ;  /* 0x000000113d3d7c10 */ /* 0x000fc400097fe4ff */
[----:B------:R-:W-:Y:S02]  /*7fc0*/  IADD3 R8, P6, R8, UR60, RZ ;  /* 0x0000003c08087c10 */ /* 0x000fe4000ffde0ff */
[----:B------:R-:W-:Y:S02]  /*7fd0*/  IADD3.X R20, R20, UR17, RZ, P1, !PT ;  /* 0x0000001114147c10 */ /* 0x000fe40008ffe4ff */
[----:B------:R-:W-:Y:S02]  /*7fe0*/  IADD3 R9, P5, R9, UR60, RZ ;  /* 0x0000003c09097c10 */ /* 0x000fe4000ffbe0ff */
[----:B------:R-:W-:Y:S02]  /*7ff0*/  IADD3.X R62, R62, UR17, RZ, P0, !PT ;  /* 0x000000113e3e7c10 */ /* 0x000fe400087fe4ff */
[----:B------:R-:W-:Y:S02]  /*8000*/  IADD3 R10, P4, R10, UR60, RZ ;  /* 0x0000003c0a0a7c10 */ /* 0x000fe4000ff9e0ff */
[----:B------:R-:W-:-:S02]  /*8010*/  IADD3.X R21, R21, UR17, RZ, P6, !PT ;  /* 0x0000001115157c10 */ /* 0x000fc4000b7fe4ff */
[----:B------:R-:W-:Y:S02]  /*8020*/  IADD3 R11, P3, R11, UR60, RZ ;  /* 0x0000003c0b0b7c10 */ /* 0x000fe4000ff7e0ff */
[----:B------:R-:W-:Y:S02]  /*8030*/  IADD3.X R64, R64, UR17, RZ, P5, !PT ;  /* 0x0000001140407c10 */ /* 0x000fe4000affe4ff */
[----:B------:R-:W-:Y:S02]  /*8040*/  IADD3 R12, P2, R12, UR60, RZ ;  /* 0x0000003c0c0c7c10 */ /* 0x000fe4000ff5e0ff */
[----:B------:R-:W-:Y:S02]  /*8050*/  IADD3.X R22, R22, UR17, RZ, P4, !PT ;  /* 0x0000001116167c10 */ /* 0x000fe4000a7fe4ff */
[----:B------:R-:W-:Y:S02]  /*8060*/  IADD3.X R65, R65, UR17, RZ, P3, !PT ;  /* 0x0000001141417c10 */ /* 0x000fe40009ffe4ff */
[----:B------:R-:W-:-:S02]  /*8070*/  IADD3 R13, P1, R13, UR60, RZ ;  /* 0x0000003c0d0d7c10 */ /* 0x000fc4000ff3e0ff */
[----:B------:R-:W-:Y:S02]  /*8080*/  IADD3.X R23, R23, UR17, RZ, P2, !PT ;  /* 0x0000001117177c10 */ /* 0x000fe400097fe4ff */
[----:B------:R-:W-:Y:S02]  /*8090*/  IADD3 R14, P0, R14, UR60, RZ ;  /* 0x0000003c0e0e7c10 */ /* 0x000fe4000ff1e0ff */
[----:B------:R-:W-:Y:S02]  /*80a0*/  IADD3.X R66, R66, UR17, RZ, P1, !PT ;  /* 0x0000001142427c10 */ /* 0x000fe40008ffe4ff */
[----:B------:R-:W-:Y:S01]  /*80b0*/  IADD3.X R56, R56, UR17, RZ, P0, !PT ;  /* 0x0000001138387c10 */ /* 0x000fe200087fe4ff */
[----:B------:R-:W-:Y:S01]  /*80c0*/  QGMMA.64x64x32.F32.E4M3.E4M3 R24, gdesc[UR4], R24 ;  /* 0x00e00000041879f3 */ /* 0x000fe20008700818 */
[----:B--2---:R-:W-:Y:S02]  /*80d0*/  R2UR UR4, R79 ;  /* 0x000000004f0472ca */ /* 0x004fe400000e0000 */
[----:B------:R-:W2:Y:S04]  /*80e0*/  LDL.LU R79, [R1+0x60] ;  /* 0x00006000014f7983 */ /* 0x000ea80000300800 */
[----:B------:R0:W-:Y:S04]  /*80f0*/  STL [R1+0x20], R60 ;  /* 0x0000203c01007387 */ /* 0x0001e80000100800 */
[----:B0-----:R-:W3:Y:S04]  /*8100*/  LDL.LU R60, [R1+0x1c0] ;  /* 0x0001c000013c7983 */ /* 0x001ee80000300800 */
[----:B------:R0:W-:Y:S04]  /*8110*/  STL [R1+0x28], R19 ;  /* 0x0000281301007387 */ /* 0x0001e80000100800 */
[----:B0-----:R-:W5:Y:S04]  /*8120*/  LDL.LU R19, [R1+0x1bc] ;  /* 0x0001bc0001137983 */ /* 0x001f680000300800 */
[----:B------:R0:W-:Y:S04]  /*8130*/  STL [R1+0x2c], R61 ;  /* 0x00002c3d01007387 */ /* 0x0001e80000100800 */
[----:B0-----:R-:W3:Y:S04]  /*8140*/  LDL.LU R61, [R1+0x1b8] ;  /* 0x0001b800013d7983 */ /* 0x001ee80000300800 */
        /* <DEDUP_REMOVED lines=17> */
[----:B0-----:R-:W3:Y:S01]  /*8260*/  LDL.LU R56, [R1+0x194] ;  /* 0x0001940001387983 */ /* 0x001ee20000300800 */
[----:B------:R-:W-:-:S02]  /*8270*/  IADD3 R16, P5, R16, UR60, RZ ;  /* 0x0000003c10107c10 */ /* 0x000fc4000ffbe0ff */
[----:B------:R-:W-:Y:S02]  /*8280*/  IADD3 R15, P6, R15, UR60, RZ ;  /* 0x0000003c0f0f7c10 */ /* 0x000fe4000ffde0ff */
[----:B------:R-:W-:Y:S02]  /*8290*/  IADD3 R17, P4, R17, UR60, RZ ;  /* 0x0000003c11117c10 */ /* 0x000fe4000ff9e0ff */
[----:B------:R-:W-:Y:S02]  /*82a0*/  IADD3.X R57, R57, UR17, RZ, P5, !PT ;  /* 0x0000001139397c10 */ /* 0x000fe4000affe4ff */
[----:B------:R-:W-:Y:S02]  /*82b0*/  IADD3 R18, P3, R18, UR60, RZ ;  /* 0x0000003c12127c10 */ /* 0x000fe4000ff7e0ff */
[----:B------:R-:W-:Y:S01]  /*82c0*/  IADD3.X R58, R58, UR17, RZ, P4, !PT ;  /* 0x000000113a3a7c10 */ /* 0x000fe2000a7fe4ff */
[----:B------:R0:W-:Y:S01]  /*82d0*/  STL [R1+0x64], R57 ;  /* 0x0000643901007387 */ /* 0x0001e20000100800 */
[----:B------:R-:W-:-:S02]  /*82e0*/  IADD3.X R59, R59, UR17, RZ, P3, !PT ;  /* 0x000000113b3b7c10 */ /* 0x000fc40009ffe4ff */
[----:B------:R-:W-:Y:S02]  /*82f0*/  R2UR UR7, R122 ;  /* 0x000000007a0772ca */ /* 0x000fe400000e0000 */
[----:B------:R-:W-:Y:S02]  /*8300*/  R2UR UR6, R125 ;  /* 0x000000007d0672ca */ /* 0x000fe400000e0000 */
[----:B----4-:R-:W-:Y:S02]  /*8310*/  R2UR UR5, R102 ;  /* 0x00000000660572ca */ /* 0x010fe400000e0000 */
[----:B--2---:R-:W-:-:S05]  /*8320*/  IADD3.X R79, R79, UR17, RZ, P6, !PT ;  /* 0x000000114f4f7c10 */ /* 0x004fca000b7fe4ff */
[----:B------:R-:W-:Y:S04]  /*8330*/  STL [R1+0x60], R79 ;  /* 0x0000604f01007387 */ /* 0x000fe80000100800 */
[----:B0-----:R-:W2:Y:S04]  /*8340*/  LDL.LU R57, [R1+0x190] ;  /* 0x0001900001397983 */ /* 0x001ea80000300800 */
[----:B------:R0:W-:Y:S04]  /*8350*/  STL [R1+0x68], R58 ;  /* 0x0000683a01007387 */ /* 0x0001e80000100800 */
[----:B0-----:R-:W4:Y:S01]  /*8360*/  LDL.LU R58, [R1+0x18c] ;  /* 0x00018c00013a7983 */ /* 0x001f220000300800 */
[----:B-----5:R-:W-:-:S03]  /*8370*/  IADD3 R19, P2, R19, UR60, RZ ;  /* 0x0000003c13137c10 */ /* 0x020fc6000ff5e0ff */
[----:B------:R0:W-:Y:S01]  /*8380*/  STL [R1+0x6c], R59 ;  /* 0x00006c3b01007387 */ /* 0x0001e20000100800 */
[----:B---3--:R-:W-:-:S03]  /*8390*/  IADD3.X R60, R60, UR17, RZ, P2, !PT ;  /* 0x000000113c3c7c10 */ /* 0x008fc600097fe4ff */
[----:B0-----:R-:W3:Y:S04]  /*83a0*/  LDL.LU R59, [R1+0x188] ;  /* 0x00018800013b7983 */ /* 0x001ee80000300800 */
[----:B------:R-:W5:Y:S04]  /*83b0*/  LDL.LU R115, [R1+0x88] ;  /* 0x0000880001737983 */ /* 0x000f680000300800 */
[----:B------:R0:W-:Y:S01]  /*83c0*/  STL [R1+0x70], R60 ;  /* 0x0000703c01007387 */ /* 0x0001e20000100800 */
[----:B------:R-:W-:-:S03]  /*83d0*/  IADD3 R20, P1, R20, UR60, RZ ;  /* 0x0000003c14147c10 */ /* 0x000fc6000ff3e0ff */
[----:B0-----:R-:W5:Y:S01]  /*83e0*/  LDL.LU R60, [R1+0x184] ;  /* 0x00018400013c7983 */ /* 0x001f620000300800 */
[----:B------:R-:W-:-:S05]  /*83f0*/  IADD3.X R61, R61, UR17, RZ, P1, !PT ;  /* 0x000000113d3d7c10 */ /* 0x000fca0008ffe4ff */
[----:B------:R0:W-:Y:S04]  /*8400*/  STL [R1+0x74], R61 ;  /* 0x0000743d01007387 */ /* 0x0001e80000100800 */
[----:B0-----:R-:W5:Y:S04]  /*8410*/  LDL.LU R61, [R1+0x180] ;  /* 0x00018000013d7983 */ /* 0x001f680000300800 */
[----:B------:R-:W5:Y:S01]  /*8420*/  LDL.LU R117, [R1+0x8c] ;  /* 0x00008c0001757983 */ /* 0x000f620000300800 */
[----:B------:R-:W-:-:S04]  /*8430*/  IADD3 R21, P0, R21, UR60, RZ ;  /* 0x0000003c15157c10 */ /* 0x000fc8000ff1e0ff */
        /* <DEDUP_REMOVED lines=8> */
[----:B------:R-:W5:Y:S04]  /*84c0*/  LDL.LU R107, [R1+0xb0] ;  /* 0x0000b000016b7983 */ /* 0x000f680000300800 */
        /* <DEDUP_REMOVED lines=12> */
[----:B------:R-:W5:Y:S04]  /*8590*/  LDL.LU R109, [R1+0x9c] ;  /* 0x00009c00016d7983 */ /* 0x000f680000300800 */
[----:B------:R-:W5:Y:S04]  /*85a0*/  LDL.LU R111, [R1+0xc8] ;  /* 0x0000c800016f7983 */ /* 0x000f680000300800 */
[----:B------:R-:W5:Y:S01]  /*85b0*/  LDL.LU R113, [R1+0xa0] ;  /* 0x0000a00001717983 */ /* 0x000f620000300800 */
[----:B--2---:R-:W-:-:S02]  /*85c0*/  IADD3 R57, P3, R57, UR60, RZ ;  /* 0x0000003c39397c10 */ /* 0x004fc4000ff7e0ff */
[----:B----4-:R-:W-:Y:S02]  /*85d0*/  IADD3 R58, P2, R58, UR60, RZ ;  /* 0x0000003c3a3a7c10 */ /* 0x010fe4000ff5e0ff */
[----:B---3--:R-:W-:Y:S02]  /*85e0*/  IADD3 R59, P1, R59, UR60, RZ ;  /* 0x0000003c3b3b7c10 */ /* 0x008fe4000ff3e0ff */
[----:B-----5:R-:W-:-:S05]  /*85f0*/  IADD3.X R115, R115, UR17, RZ, P3, !PT ;  /* 0x0000001173737c10 */ /* 0x020fca0009ffe4ff */
[----:B------:R0:W-:Y:S01]  /*8600*/  STL [R1+0x88], R115 ;  /* 0x0000887301007387 */ /* 0x0001e20000100800 */
[----:B------:R-:W-:-:S03]  /*8610*/  IADD3 R60, P0, R60, UR60, RZ ;  /* 0x0000003c3c3c7c10 */ /* 0x000fc6000ff1e0ff */
[----:B0-----:R-:W2:Y:S01]  /*8620*/  LDL.LU R115, [R1+0xd0] ;  /* 0x0000d00001737983 */ /* 0x001ea20000300800 */
[----:B------:R-:W-:Y:S02]  /*8630*/  IADD3.X R117, R117, UR17, RZ, P2, !PT ;  /* 0x0000001175757c10 */ /* 0x000fe400097fe4ff */
[----:B------:R-:W-:-:S03]  /*8640*/  IADD3 R61, P6, R61, UR60, RZ ;  /* 0x0000003c3d3d7c10 */ /* 0x000fc6000ffde0ff */
[----:B------:R0:W-:Y:S04]  /*8650*/  STL [R1+0x8c], R117 ;  /* 0x00008c7501007387 */ /* 0x0001e80000100800 */
[----:B0-----:R-:W3:Y:S01]  /*8660*/  LDL.LU R117, [R1+0xa4] ;  /* 0x0000a40001757983 */ /* 0x001ee20000300800 */
[----:B------:R-:W-:-:S05]  /*8670*/  IADD3.X R119, R119, UR17, RZ, P1, !PT ;  /* 0x0000001177777c10 */ /* 0x000fca0008ffe4ff */
[----:B------:R0:W-:Y:S04]  /*8680*/  STL [R1+0x90], R119 ;  /* 0x0000907701007387 */ /* 0x0001e80000100800 */
[----:B0-----:R-:W4:Y:S01]  /*8690*/  LDL.LU R119, [R1+0xd8] ;  /* 0x0000d80001777983 */ /* 0x001f220000300800 */
[----:B------:R-:W-:Y:S02]  /*86a0*/  IADD3 R107, P1, R107, UR60, RZ ;  /* 0x0000003c6b6b7c10 */ /* 0x000fe4000ff3e0ff */
[----:B------:R-:W-:-:S05]  /*86b0*/  IADD3.X R122, R122, UR17, RZ, P0, !PT ;  /* 0x000000117a7a7c10 */ /* 0x000fca00087fe4ff */
[----:B------:R0:W-:Y:S04]  /*86c0*/  STL [R1+0x94], R122 ;  /* 0x0000947a01007387 */ /* 0x0001e80000100800 */
[----:B------:R-:W-:Y:S04]  /*86d0*/  STL [R1+0xb0], R107 ;  /* 0x0000b06b01007387 */ /* 0x000fe80000100800 */
[----:B0-----:R-:W5:Y:S01]  /*86e0*/  LDL.LU R122, [R1+0xa8] ;  /* 0x0000a800017a7983 */ /* 0x001f620000300800 */
[----:B------:R-:W-:Y:S02]  /*86f0*/  IADD3 R125, P0, R125, UR60, RZ ;  /* 0x0000003c7d7d7c10 */ /* 0x000fe4000ff1e0ff */
[----:B------:R-:W-:-:S03]  /*8700*/  IADD3.X R102, R102, UR17, RZ, P6, !PT ;  /* 0x0000001166667c10 */ /* 0x000fc6000b7fe4ff */
[----:B------:R0:W-:Y:S04]  /*8710*/  STL [R1+0xb8], R125 ;  /* 0x0000b87d01007387 */ /* 0x0001e80000100800 */
[----:B0-----:R-:W5:Y:S04]  /*8720*/  LDL.LU R125, [R1+0xe0] ;  /* 0x0000e000017d7983 */ /* 0x001f680000300800 */
[----:B------:R0:W-:Y:S01]  /*8730*/  STL [R1+0x98], R102 ;  /* 0x0000986601007387 */ /* 0x0001e20000100800 */
[----:B------:R-:W-:-:S03]  /*8740*/  IADD3 R79, P6, R79, UR60, RZ ;  /* 0x0000003c4f4f7c10 */ /* 0x000fc6000ffde0ff */
[----:B0-----:R-:W5:Y:S04]  /*8750*/  LDL.LU R102, [R1+0xac] ;  /* 0x0000ac0001667983 */ /* 0x001f680000300800 */
[----:B------:R0:W-:Y:S04]  /*8760*/  STL [R1+0xc0], R79 ;  /* 0x0000c04f01007387 */ /* 0x0001e80000100800 */
[----:B0-----:R-:W5:Y:S01]  /*8770*/  LDL.LU R79, [R1+0xe8] ;  /* 0x0000e800014f7983 */ /* 0x001f620000300800 */
[----:B------:R-:W-:Y:S02]  /*8780*/  IADD3 R62, P5, R62, UR60, RZ ;  /* 0x0000003c3e3e7c10 */ /* 0x000fe4000ffbe0ff */
[----:B------:R-:W-:-:S02]  /*8790*/  IADD3 R64, P4, R64, UR60, RZ ;  /* 0x0000003c40407c10 */ /* 0x000fc4000ff9e0ff */
[----:B------:R-:W-:Y:S02]  /*87a0*/  IADD3.X R109, R109, UR17, RZ, P5, !PT ;  /* 0x000000116d6d7c10 */ /* 0x000fe4000affe4ff */
[----:B------:R-:W-:Y:S02]  /*87b0*/  IADD3 R111, P5, R111, UR60, RZ ;  /* 0x0000003c6f6f7c10 */ /* 0x000fe4000ffbe0ff */
[----:B------:R-:W-:Y:S01]  /*87c0*/  IADD3.X R113, R113, UR17, RZ, P4, !PT ;  /* 0x0000001171717c10 */ /* 0x000fe2000a7fe4ff */
[----:B------:R0:W-:Y:S01]  /*87d0*/  STL [R1+0x9c], R109 ;  /* 0x00009c6d01007387 */ /* 0x0001e20000100800 */
[----:B------:R-:W-:-:S03]  /*87e0*/  IADD3 R65, P3, R65, UR60, RZ ;  /* 0x0000003c41417c10 */ /* 0x000fc6000ff7e0ff */
[----:B------:R-:W5:Y:S04]  /*87f0*/  LDL.LU R74, [R1+0xb4] ;  /* 0x0000b400014a7983 */ /* 0x000f680000300800 */
[----:B------:R1:W-:Y:S04]  /*8800*/  STL [R1+0xc8], R111 ;  /* 0x0000c86f01007387 */ /* 0x0003e80000100800 */
[----:B------:R1:W-:Y:S01]  /*8810*/  STL [R1+0xa0], R113 ;  /* 0x0000a07101007387 */ /* 0x0003e20000100800 */
[----:B------:R-:W-:-:S03]  /*8820*/  IADD3 R66, P2, R66, UR60, RZ ;  /* 0x0000003c42427c10 */ /* 0x000fc6000ff5e0ff */
[----:B------:R-:W5:Y:S04]  /*8830*/  LDL.LU R73, [R1+0xf0] ;  /* 0x0000f00001497983 */ /* 0x000f680000300800 */
[----:B------:R-:W5:Y:S01]  /*8840*/  LDL.LU R92, [R1+0xbc] ;  /* 0x0000bc00015c7983 */ /* 0x000f620000300800 */
[----:B--2---:R-:W-:-:S05]  /*8850*/  IADD3 R115, P4, R115, UR60, RZ ;  /* 0x0000003c73737c10 */ /* 0x004fca000ff9e0ff */
[----:B------:R2:W-:Y:S04]  /*8860*/  STL [R1+0xd0], R115 ;  /* 0x0000d07301007387 */ /* 0x0005e80000100800 */
[----:B------:R-:W2:Y:S04]  /*8870*/  LDL.LU R96, [R1+0xf8] ;  /* 0x0000f80001607983 */ /* 0x000ea80000300800 */
[----:B------:R-:W2:Y:S04]  /*8880*/  LDL.LU R100, [R1+0xc4] ;  /* 0x0000c40001647983 */ /* 0x000ea80000300800 */
[----:B------:R-:W2:Y:S01]  /*8890*/  LDL.LU R105, [R1+0x100] ;  /* 0x0001000001697983 */ /* 0x000ea20000300800 */
[----:B---3--:R-:W-:-:S05]  /*88a0*/  IADD3.X R117, R117, UR17, RZ, P3, !PT ;  /* 0x0000001175757c10 */ /* 0x008fca0009ffe4ff */
[----:B------:R3:W-:Y:S04]  /*88b0*/  STL [R1+0xa4], R117 ;  /* 0x0000a47501007387 */ /* 0x0007e80000100800 */
[----:B------:R-:W3:Y:S04]  /*88c0*/  LDL.LU R107, [R1+0xcc] ;  /* 0x0000cc00016b7983 */ /* 0x000ee80000300800 */
[----:B0-----:R-:W3:Y:S01]  /*88d0*/  LDL.LU R109, [R1+0x108] ;  /* 0x00010800016d7983 */ /* 0x001ee20000300800 */
[----:B----4-:R-:W-:-:S05]  /*88e0*/  IADD3 R119, P3, R119, UR60, RZ ;  /* 0x0000003c77777c10 */ /* 0x010fca000ff7e0ff */
[----:B------:R0:W-:Y:S04]  /*88f0*/  STL [R1+0xd8], R119 ;  /* 0x0000d87701007387 */ /* 0x0001e80000100800 */
[----:B-1----:R-:W4:Y:S04]  /*8900*/  LDL.LU R111, [R1+0xd4] ;  /* 0x0000d400016f7983 */ /* 0x002f280000300800 */
[----:B------:R-:W4:Y:S01]  /*8910*/  LDL.LU R113, [R1+0x110] ;  /* 0x0001100001717983 */ /* 0x000f220000300800 */
[----:B-----5:R-:W-:-:S05]  /*8920*/  IADD3.X R122, R122, UR17, RZ, P2, !PT ;  /* 0x000000117a7a7c10 */ /* 0x020fca00097fe4ff */
[----:B------:R1:W-:Y:S04]  /*8930*/  STL [R1+0xa8], R122 ;  /* 0x0000a87a01007387 */ /* 0x0003e80000100800 */
[----:B--2---:R-:W2:Y:S01]  /*8940*/  LDL.LU R115, [R1+0xdc] ;  /* 0x0000dc0001737983 */ /* 0x004ea20000300800 */
[----:B------:R-:W-:-:S05]  /*8950*/  IADD3 R125, P2, R125, UR60, RZ ;  /* 0x0000003c7d7d7c10 */ /* 0x000fca000ff5e0ff */
[----:B------:R5:W-:Y:S04]  /*8960*/  STL [R1+0xe0], R125 ;  /* 0x0000e07d01007387 */ /* 0x000be80000100800 */
[----:B---3--:R-:W3:Y:S01]  /*8970*/  LDL.LU R117, [R1+0xe4] ;  /* 0x0000e40001757983 */ /* 0x008ee20000300800 */
[----:B------:R-:W-:-:S05]  /*8980*/  IADD3.X R102, R102, UR17, RZ, P1, !PT ;  /* 0x0000001166667c10 */ /* 0x000fca0008ffe4ff */
[----:B------:R5:W-:Y:S04]  /*8990*/  STL [R1+0xac], R102 ;  /* 0x0000ac6601007387 */ /* 0x000be80000100800 */
[----:B0-----:R-:W3:Y:S04]  /*89a0*/  LDL.LU R119, [R1+0xec] ;  /* 0x0000ec0001777983 */ /* 0x001ee80000300800 */
[----:B-1----:R-:W3:Y:S01]  /*89b0*/  LDL.LU R122, [R1+0xf4] ;  /* 0x0000f400017a7983 */ /* 0x002ee20000300800 */
[----:B------:R-:W-:-:S03]  /*89c0*/  IADD3 R79, P1, R79, UR60, RZ ;  /* 0x0000003c4f4f7c10 */ /* 0x000fc6000ff3e0ff */
[----:B-----5:R-:W5:Y:S04]  /*89d0*/  LDL.LU R125, [R1+0xfc] ;  /* 0x0000fc00017d7983 */ /* 0x020f680000300800 */
[----:B------:R0:W-:Y:S04]  /*89e0*/  STL [R1+0xe8], R79 ;  /* 0x0000e84f01007387 */ /* 0x0001e80000100800 */
[----:B------:R-:W5:Y:S04]  /*89f0*/  LDL.LU R102, [R1+0x104] ;  /* 0x0001040001667983 */ /* 0x000f680000300800 */
[----:B0-----:R-:W5:Y:S01]  /*8a00*/  LDL.LU R79, [R1+0x10c] ;  /* 0x00010c00014f7983 */ /* 0x001f620000300800 */
[----:B------:R-:W-:-:S09]  /*8a10*/  UIADD3.64 UR26, UR22, 0x4, URZ ;  /* 0x00000004161a7897 */ /* 0x000fd2000fffe03f */
[----:B------:R-:W-:Y:S01]  /*8a20*/  QGMMA.64x64x32.F32.E4M3.E4M3 R24, gdesc[UR24], R24, gsb0 ;  /* 0x00e00000181879f3 */ /* 0x000fe20008000818 */
[----:B------:R-:W-:Y:S02]  /*8a30*/  IADD3.X R74, R74, UR17, RZ, P0, !PT ;  /* 0x000000114a4a7c10 */ /* 0x000fe400087fe4ff */
[----:B------:R-:W-:Y:S02]  /*8a40*/  IADD3 R73, P0, R73, UR60, RZ ;  /* 0x0000003c49497c10 */ /* 0x000fe4000ff1e0ff */
[----:B------:R-:W-:Y:S01]  /*8a50*/  IADD3.X R92, R92, UR17, RZ, P6, !PT ;  /* 0x000000115c5c7c10 */ /* 0x000fe2000b7fe4ff */
[----:B------:R1:W-:Y:S04]  /*8a60*/  STL [R1+0xb4], R74 ;  /* 0x0000b44a01007387 */ /* 0x0003e80000100800 */
[----:B------:R1:W-:Y:S04]  /*8a70*/  STL [R1+0xf0], R73 ;  /* 0x0000f04901007387 */ /* 0x0003e80000100800 */
[----:B------:R1:W-:Y:S01]  /*8a80*/  STL [R1+0xbc], R92 ;  /* 0x0000bc5c01007387 */ /* 0x0003e20000100800 */
[----:B------:R-:W-:-:S02]  /*8a90*/  UIADD3 UR61, UR61, -0x1, URZ ;  /* 0xffffffff3d3d7890 */ /* 0x000fc4000fffe03f */
[----:B------:R-:W-:Y:S02]  /*8aa0*/  UIADD3 UR57, UP5, UR60, UR57, URZ ;  /* 0x000000393c397290 */ /* 0x000fe4000ffbe03f */
[----:B------:R-:W-:Y:S02]  /*8ab0*/  UIADD3 UR56, UP4, UR60, UR56, URZ ;  /* 0x000000383c387290 */ /* 0x000fe4000ff9e03f */
[----:B------:R-:W-:Y:S02]  /*8ac0*/  UIADD3 UR55, UP3, UR60, UR55, URZ ;  /* 0x000000373c377290 */ /* 0x000fe4000ff7e03f */
[----:B------:R-:W-:Y:S02]  /*8ad0*/  UIADD3 UR54, UP2, UR60, UR54, URZ ;  /* 0x000000363c367290 */ /* 0x000fe4000ff5e03f */
[----:B------:R-:W-:Y:S02]  /*8ae0*/  UIADD3 UR53, UP1, UR60, UR53, URZ ;  /* 0x000000353c357290 */ /* 0x000fe4000ff3e03f */
[----:B------:R-:W-:-:S02]  /*8af0*/  UIADD3 UR52, UP0, UR60, UR52, URZ ;  /* 0x000000343c347290 */ /* 0x000fc4000ff1e03f */
[----:B------:R-:W-:Y:S02]  /*8b00*/  UIADD3.X UR35, UR17, UR35, URZ, UP5, !UPT ;  /* 0x0000002311237290 */ /* 0x000fe4000affe43f */
[----:B------:R-:W-:Y:S02]  /*8b10*/  UIADD3.X UR34, UR17, UR34, URZ, UP4, !UPT ;  /* 0x0000002211227290 */ /* 0x000fe4000a7fe43f */
[----:B------:R-:W-:Y:S02]  /*8b20*/  UIADD3.X UR33, UR17, UR33, URZ, UP3, !UPT ;  /* 0x0000002111217290 */ /* 0x000fe40009ffe43f */
[----:B------:R-:W-:Y:S02]  /*8b30*/  UIADD3.X UR32, UR17, UR32, URZ, UP2, !UPT ;  /* 0x0000002011207290 */ /* 0x000fe400097fe43f */
[----:B------:R-:W-:Y:S02]  /*8b40*/  UIADD3.X UR31, UR17, UR31, URZ, UP1, !UPT ;  /* 0x0000001f111f7290 */ /* 0x000fe40008ffe43f */
[----:B------:R-:W-:-:S02]  /*8b50*/  UIADD3.X UR30, UR17, UR30, URZ, UP0, !UPT ;  /* 0x0000001e111e7290 */ /* 0x000fc400087fe43f */
[----:B------:R-:W-:Y:S02]  /*8b60*/  UIADD3 UR51, UP6, UR60, UR51, URZ ;  /* 0x000000333c337290 */ /* 0x000fe4000ffde03f */
[----:B------:R-:W-:Y:S02]  /*8b70*/  UIADD3 UR50, UP5, UR60, UR50, URZ ;  /* 0x000000323c327290 */ /* 0x000fe4000ffbe03f */
[----:B------:R-:W-:Y:S02]  /*8b80*/  UIADD3 UR49, UP4, UR60, UR49, URZ ;  /* 0x000000313c317290 */ /* 0x000fe4000ff9e03f */
[----:B------:R-:W-:Y:S02]  /*8b90*/  UIADD3 UR48, UP3, UR60, UR48, URZ ;  /* 0x000000303c307290 */ /* 0x000fe4000ff7e03f */
[----:B------:R-:W-:Y:S02]  /*8ba0*/  UIADD3 UR47, UP2, UR60, UR47, URZ ;  /* 0x0000002f3c2f7290 */ /* 0x000fe4000ff5e03f */
[----:B------:R-:W-:-:S02]  /*8bb0*/  UIADD3 UR46, UP1, UR60, UR46, URZ ;  /* 0x0000002e3c2e7290 */ /* 0x000fc4000ff3e03f */
[----:B------:R-:W-:Y:S02]  /*8bc0*/  UIADD3 UR45, UP0, UR60, UR45, URZ ;  /* 0x0000002d3c2d7290 */ /* 0x000fe4000ff1e03f */
[----:B------:R-:W-:Y:S02]  /*8bd0*/  UIADD3.X UR29, UR17, UR29, URZ, UP6, !UPT ;  /* 0x0000001d111d7290 */ /* 0x000fe4000b7fe43f */
[----:B------:R-:W-:Y:S02]  /*8be0*/  UIADD3.X UR28, UR17, UR28, URZ, UP5, !UPT ;  /* 0x0000001c111c7290 */ /* 0x000fe4000affe43f */
[----:B------:R-:W-:Y:S02]  /*8bf0*/  UIADD3.X UR15, UR17, UR15, URZ, UP4, !UPT ;  /* 0x0000000f110f7290 */ /* 0x000fe4000a7fe43f */
[----:B------:R-:W-:Y:S02]  /*8c00*/  UIADD3.X UR14, UR17, UR14, URZ, UP3, !UPT ;  /* 0x0000000e110e7290 */ /* 0x000fe40009ffe43f */
[----:B------:R-:W-:-:S02]  /*8c10*/  UIADD3.X UR13, UR17, UR13, URZ, UP2, !UPT ;  /* 0x0000000d110d7290 */ /* 0x000fc400097fe43f */
[----:B------:R-:W-:Y:S02]  /*8c20*/  UIADD3.X UR12, UR17, UR12, URZ, UP1, !UPT ;  /* 0x0000000c110c7290 */ /* 0x000fe40008ffe43f */
[----:B------:R-:W-:Y:S02]  /*8c30*/  UIADD3.X UR11, UR17, UR11, URZ, UP0, !UPT ;  /* 0x0000000b110b7290 */ /* 0x000fe400087fe43f */
[----:B------:R-:W-:Y:S02]  /*8c40*/  UIADD3 UR44, UP6, UR60, UR44, URZ ;  /* 0x0000002c3c2c7290 */ /* 0x000fe4000ffde03f */
[----:B------:R-:W-:Y:S02]  /*8c50*/  UIADD3 UR43, UP5, UR60, UR43, URZ ;  /* 0x0000002b3c2b7290 */ /* 0x000fe4000ffbe03f */
[----:B------:R-:W-:Y:S02]  /*8c60*/  UIADD3 UR42, UP4, UR60, UR42, URZ ;  /* 0x0000002a3c2a7290 */ /* 0x000fe4000ff9e03f */
[----:B------:R-:W-:-:S02]  /*8c70*/  UIADD3 UR41, UP3, UR60, UR41, URZ ;  /* 0x000000293c297290 */ /* 0x000fc4000ff7e03f */
[----:B------:R-:W-:Y:S02]  /*8c80*/  UIADD3 UR40, UP2, UR60, UR40, URZ ;  /* 0x000000283c287290 */ /* 0x000fe4000ff5e03f */
[----:B------:R-:W-:Y:S02]  /*8c90*/  UIADD3 UR37, UP1, UR60, UR37, URZ ;  /* 0x000000253c257290 */ /* 0x000fe4000ff3e03f */
[----:B------:R-:W-:Y:S01]  /*8ca0*/  UIADD3 UR36, UP0, UR60, UR36, URZ ;  /* 0x000000243c247290 */ /* 0x000fe2000ff1e03f */
[----:B------:R-:W-:Y:S02]  /*8cb0*/  WARPGROUP.DEPBAR.LE gsb0, 0x0 ;  /* 0x00008000000079c5 */ /* 0x000fe40000010000 */
[----:B------:R-:W-:Y:S02]  /*8cc0*/  UIADD3.X UR10, UR17, UR10, URZ, UP6, !UPT ;  /* 0x0000000a110a7290 */ /* 0x000fe4000b7fe43f */
[----:B------:R-:W-:Y:S02]  /*8cd0*/  UIADD3.X UR9, UR17, UR9, URZ, UP5, !UPT ;  /* 0x0000000911097290 */ /* 0x000fe4000affe43f */
[----:B------:R-:W-:-:S02]  /*8ce0*/  UIADD3.X UR8, UR17, UR8, URZ, UP4, !UPT ;  /* 0x0000000811087290 */ /* 0x000fc4000a7fe43f */
[----:B------:R-:W-:Y:S02]  /*8cf0*/  UIADD3.X UR7, UR17, UR7, URZ, UP3, !UPT ;  /* 0x0000000711077290 */ /* 0x000fe40009ffe43f */
[----:B------:R-:W-:Y:S02]  /*8d00*/  UIADD3.X UR6, UR17, UR6, URZ, UP2, !UPT ;  /* 0x0000000611067290 */ /* 0x000fe400097fe43f */
[----:B------:R-:W-:Y:S02]  /*8d10*/  UIADD3.X UR5, UR17, UR5, URZ, UP1, !UPT ;  /* 0x0000000511057290 */ /* 0x000fe40008ffe43f */
[----:B------:R-:W-:Y:S02]  /*8d20*/  UIADD3.X UR4, UR17, UR4, URZ, UP0, !UPT ;  /* 0x0000000411047290 */ /* 0x000fe400087fe43f */
[----:B------:R-:W-:Y:S01]  /*8d30*/  UIADD3 UR59, UR59, -0x80, URZ ;  /* 0xffffff803b3b7890 */ /* 0x000fe2000fffe03f */
[----:B------:R-:W-:Y:S02]  /*8d40*/  IADD3 R96, P6, R96, UR60, RZ ;  /* 0x0000003c60607c10 */ /* 0x000fe4000ffde0ff */
[----:B------:R-:W-:-:S03]  /*8d50*/  IADD3.X R100, R100, UR17, RZ, P5, !PT ;  /* 0x0000001164647c10 */ /* 0x000fc6000affe4ff */
[----:B------:R1:W-:Y:S01]  /*8d60*/  STL [R1+0xf8], R96 ;  /* 0x0000f86001007387 */ /* 0x0003e20000100800 */
[----:B------:R-:W-:-:S03]  /*8d70*/  IADD3 R105, P5, R105, UR60, RZ ;  /* 0x0000003c69697c10 */ /* 0x000fc6000ffbe0ff */
[----:B------:R1:W-:Y:S04]  /*8d80*/  STL [R1+0xc4], R100 ;  /* 0x0000c46401007387 */ /* 0x0003e80000100800 */
[----:B------:R1:W-:Y:S01]  /*8d90*/  STL [R1+0x100], R105 ;  /* 0x0001006901007387 */ /* 0x0003e20000100800 */
[----:B------:R-:W-:Y:S02]  /*8da0*/  IADD3.X R107, R107, UR17, RZ, P4, !PT ;  /* 0x000000116b6b7c10 */ /* 0x000fe4000a7fe4ff */
[----:B------:R-:W-:-:S03]  /*8db0*/  IADD3 R109, P4, R109, UR60, RZ ;  /* 0x0000003c6d6d7c10 */ /* 0x000fc6000ff9e0ff */
[----:B------:R1:W-:Y:S04]  /*8dc0*/  STL [R1+0xcc], R107 ;  /* 0x0000cc6b01007387 */ /* 0x0003e80000100800 */
[----:B------:R1:W-:Y:S01]  /*8dd0*/  STL [R1+0x108], R109 ;  /* 0x0001086d01007387 */ /* 0x0003e20000100800 */
[----:B----4-:R-:W-:Y:S02]  /*8de0*/  IADD3.X R111, R111, UR17, RZ, P3, !PT ;  /* 0x000000116f6f7c10 */ /* 0x010fe40009ffe4ff */
[----:B------:R-:W-:-:S03]  /*8df0*/  IADD3 R113, P3, R113, UR60, RZ ;  /* 0x0000003c71717c10 */ /* 0x000fc6000ff7e0ff */
[----:B------:R1:W-:Y:S04]  /*8e00*/  STL [R1+0xd4], R111 ;  /* 0x0000d46f01007387 */ /* 0x0003e80000100800 */
[----:B------:R1:W-:Y:S01]  /*8e10*/  STL [R1+0x110], R113 ;  /* 0x0001107101007387 */ /* 0x0003e20000100800 */
[----:B--2---:R-:W-:-:S05]  /*8e20*/  IADD3.X R115, R115, UR17, RZ, P2, !PT ;  /* 0x0000001173737c10 */ /* 0x004fca00097fe4ff */
[----:B------:R1:W-:Y:S01]  /*8e30*/  STL [R1+0xdc], R115 ;  /* 0x0000dc7301007387 */ /* 0x0003e20000100800 */
[----:B------:R-:W-:Y:S02]  /*8e40*/  ISETP.NE.U32.AND P2, PT, RZ, UR61, PT ;  /* 0x0000003dff007c0c */ /* 0x000fe4000bf45070 */
[----:B---3--:R-:W-:-:S05]  /*8e50*/  IADD3.X R117, R117, UR17, RZ, P1, !PT ;  /* 0x0000001175757c10 */ /* 0x008fca0008ffe4ff */
[----:B------:R1:W-:Y:S01]  /*8e60*/  STL [R1+0xe4], R117 ;  /* 0x0000e47501007387 */ /* 0x0003e20000100800 */
[----:B------:R-:W-:Y:S02]  /*8e70*/  IADD3.X R119, R119, UR17, RZ, P0, !PT ;  /* 0x0000001177777c10 */ /* 0x000fe400087fe4ff */
[----:B------:R-:W-:-:S03]  /*8e80*/  IADD3.X R122, R122, UR17, RZ, P6, !PT ;  /* 0x000000117a7a7c10 */ /* 0x000fc6000b7fe4ff */
[----:B------:R1:W-:Y:S01]  /*8e90*/  STL [R1+0xec], R119 ;  /* 0x0000ec7701007387 */ /* 0x0003e20000100800 */
[----:B-----5:R-:W-:-:S03]  /*8ea0*/  IADD3.X R125, R125, UR17, RZ, P5, !PT ;  /* 0x000000117d7d7c10 */ /* 0x020fc6000affe4ff */
[----:B------:R1:W-:Y:S04]  /*8eb0*/  STL [R1+0xf4], R122 ;  /* 0x0000f47a01007387 */ /* 0x0003e80000100800 */
[----:B------:R1:W-:Y:S01]  /*8ec0*/  STL [R1+0xfc], R125 ;  /* 0x0000fc7d01007387 */ /* 0x0003e20000100800 */
[----:B------:R-:W-:Y:S02]  /*8ed0*/  IADD3.X R102, R102, UR17, RZ, P4, !PT ;  /* 0x0000001166667c10 */ /* 0x000fe4000a7fe4ff */
[----:B------:R-:W-:-:S05]  /*8ee0*/  IADD3.X R79, R79, UR17, RZ, P3, !PT ;  /* 0x000000114f4f7c10 */ /* 0x000fca0009ffe4ff */
[----:B------:R1:W-:Y:S04]  /*8ef0*/  STL [R1+0x10c], R79 ;  /* 0x00010c4f01007387 */ /* 0x0003e80000100800 */
[----:B------:R1:W-:Y:S01]  /*8f00*/  STL [R1+0x104], R102 ;  /* 0x0001046601007387 */ /* 0x0003e20000100800 */
[----:B------:R-:W-:Y:S05]  /*8f10*/  @P2 BRA `(.L_x_1) ;  /* 0xffffffc4008c2947 */ /* 0x000fea000383ffff */
.L_x_0:
[----:B------:R-:W2:Y:S01]  /*8f20*/  LDL.LU R69, [R1+0x16c] ;  /* 0x00016c0001457983 */ /* 0x000ea20000300800 */
[----:B------:R-:W3:Y:S01]  /*8f30*/  S2R R68, SR_TID.X ;  /* 0x0000000000447919 */ /* 0x000ee20000002100 */
[----:B------:R-:W-:Y:S01]  /*8f40*/  F2FP.SATFINITE.E4M3.F32.PACK_AB_MERGE_C R24, R25, R24, RZ ;  /* 0x000000181918723e */ /* 0x000fe200048070ff */
[----:B------:R-:W-:Y:S01]  /*8f50*/  ULDC UR4, c[0x0][0x244] ;  /* 0x0000910000047ab9 */ /* 0x000fe20000000800 */
[----:B------:R-:W-:Y:S01]  /*8f60*/  F2FP.SATFINITE.E4M3.F32.PACK_AB_MERGE_C R26, R27, R26, RZ ;  /* 0x0000001a1b1a723e */ /* 0x000fe200048070ff */
[----:B------:R-:W4:Y:S01]  /*8f70*/  LDL.LU R67, [R1+0x164] ;  /* 0x0001640001437983 */ /* 0x000f220000300800 */
[----:B------:R-:W-:Y:S01]  /*8f80*/  F2FP.SATFINITE.E4M3.F32.PACK_AB_MERGE_C R28, R29, R28, RZ ;  /* 0x0000001c1d1c723e */ /* 0x000fe200048070ff */
[----:B------:R-:W-:Y:S01]  /*8f90*/  ULDC.64 UR6, c[0x0][0x228] ;  /* 0x00008a0000067ab9 */ /* 0x000fe20000000a00 */
[----:B------:R-:W-:Y:S02]  /*8fa0*/  F2FP.SATFINITE.E4M3.F32.PACK_AB_MERGE_C R30, R31, R30, RZ ;  /* 0x0000001e1f1e723e */ /* 0x000fe400048070ff */
[----:B------:R-:W-:-:S02]  /*8fb0*/  F2FP.SATFINITE.E4M3.F32.PACK_AB_MERGE_C R32, R33, R32, RZ ;  /* 0x000000202120723e */ /* 0x000fc400048070ff */
[----:B------:R-:W-:Y:S02]  /*8fc0*/  F2FP.SATFINITE.E4M3.F32.PACK_AB_MERGE_C R34, R35, R34, RZ ;  /* 0x000000222322723e */ /* 0x000fe400048070ff */
[----:B------:R-:W-:Y:S02]  /*8fd0*/  F2FP.SATFINITE.E4M3.F32.PACK_AB_MERGE_C R40, R41, R40, RZ ;  /* 0x000000282928723e */ /* 0x000fe400048070ff */
[----:B------:R-:W-:Y:S02]  /*8fe0*/  F2FP.SATFINITE.E4M3.F32.PACK_AB_MERGE_C R44, R45, R44, RZ ;  /* 0x0000002c2d2c723e */ /* 0x000fe400048070ff */
[----:B------:R-:W-:Y:S02]  /*8ff0*/  F2FP.SATFINITE.E4M3.F32.PACK_AB_MERGE_C R48, R49, R48, RZ ;  /* 0x000000303130723e */ /* 0x000fe400048070ff */
[----:B------:R-:W-:Y:S02]  /*9000*/  F2FP.SATFINITE.E4M3.F32.PACK_AB_MERGE_C R42, R43, R42, RZ ;  /* 0x0000002a2b2a723e */ /* 0x000fe400048070ff */
[----:B------:R-:W-:-:S02]  /*9010*/  F2FP.SATFINITE.E4M3.F32.PACK_AB_MERGE_C R46, R47, R46, RZ ;  /* 0x0000002e2f2e723e */ /* 0x000fc400048070ff */
[----:B------:R-:W-:Y:S02]  /*9020*/  F2FP.SATFINITE.E4M3.F32.PACK_AB_MERGE_C R50, R51, R50, RZ ;  /* 0x000000323332723e */ /* 0x000fe400048070ff */
[----:B------:R-:W-:Y:S02]  /*9030*/  LOP3.LUT R24, R24, 0xffff, RZ, 0xc0, !PT ;  /* 0x0000ffff18187812 */ /* 0x000fe400078ec0ff */
[----:B------:R-:W-:Y:S02]  /*9040*/  LOP3.LUT R26, R26, 0xffff, RZ, 0xc0, !PT ;  /* 0x0000ffff1a1a7812 */ /* 0x000fe400078ec0ff */
[----:B------:R-:W-:Y:S02]  /*9050*/  LOP3.LUT R21, R28, 0xffff, RZ, 0xc0, !PT ;  /* 0x0000ffff1c157812 */ /* 0x000fe400078ec0ff */
[----:B------:R-:W-:Y:S01]  /*9060*/  LOP3.LUT R23, R30, 0xffff, RZ, 0xc0, !PT ;  /* 0x0000ffff1e177812 */ /* 0x000fe200078ec0ff */
[C---:B---3--:R-:W-:Y:S01]  /*9070*/  IMAD.SHL.U32 R2, R68.reuse, 0x4, RZ ;  /* 0x0000000444027824 */ /* 0x048fe200078e00ff */
[C---:B------:R-:W-:Y:S01]  /*9080*/  LOP3.LUT R3, R68.reuse, 0xc, RZ, 0xc0, !PT ;  /* 0x0000000c44037812 */ /* 0x040fe200078ec0ff */
[C---:B------:R-:W-:Y:S01]  /*9090*/  IMAD.SHL.U32 R0, R68.reuse, 0x20, RZ ;  /* 0x0000002044007824 */ /* 0x040fe200078e00ff */
[----:B------:R-:W-:-:S02]  /*90a0*/  LOP3.LUT R7, R68, 0x180, RZ, 0xc0, !PT ;  /* 0x0000018044077812 */ /* 0x000fc400078ec0ff */
[----:B------:R-:W-:Y:S02]  /*90b0*/  LOP3.LUT R2, R2, 0x180, RZ, 0xc0, !PT ;  /* 0x0000018002027812 */ /* 0x000fe400078ec0ff */
[----:B------:R-:W-:Y:S02]  /*90c0*/  LOP3.LUT R0, R0, 0x60, RZ, 0xc0, !PT ;  /* 0x0000006000007812 */ /* 0x000fe400078ec0ff */
[----:B------:R-:W-:Y:S01]  /*90d0*/  LOP3.LUT R4, R68, 0x7f, RZ, 0xc0, !PT ;  /* 0x0000007f44047812 */ /* 0x000fe200078ec0ff */
[----:B------:R-:W-:Y:S01]  /*90e0*/  IMAD R5, R3, 0x2, R2 ;  /* 0x0000000203057824 */ /* 0x000fe200078e0202 */
[----:B------:R-:W-:Y:S01]  /*90f0*/  LOP3.LUT R32, R32, 0xffff, RZ, 0xc0, !PT ;  /* 0x0000ffff20207812 */ /* 0x000fe200078ec0ff */
[----:B------:R-:W-:Y:S01]  /*9100*/  IMAD R0, R7, 0x8, R0 ;  /* 0x0000000807007824 */ /* 0x000fe200078e0200 */
[----:B------:R-:W-:Y:S01]  /*9110*/  LOP3.LUT R34, R34, 0xffff, RZ, 0xc0, !PT ;  /* 0x0000ffff22227812 */ /* 0x000fe200078ec0ff */
[----:B------:R-:W-:Y:S01]  /*9120*/  IMAD R3, R3, 0x80, R4 ;  /* 0x0000008003037824 */ /* 0x000fe200078e0204 */
[----:B------:R-:W-:Y:S01]  /*9130*/  SHF.R.S32.HI R4, RZ, 0x4, R68 ;  /* 0x00000004ff047819 */ /* 0x000fe20000011444 */
[----:B------:R-:W-:Y:S01]  /*9140*/  IMAD.IADD R2, R0, 0x1, R5 ;  /* 0x0000000100027824 */ /* 0x000fe200078e0205 */
[----:B------:R-:W-:Y:S01]  /*9150*/  SHF.R.U32.HI R0, RZ, 0x2, R7 ;  /* 0x00000002ff007819 */ /* 0x000fe20000011607 */
[----:B------:R-:W-:Y:S01]  /*9160*/  IMAD.SHL.U32 R3, R3, 0x8, RZ ;  /* 0x0000000803037824 */ /* 0x000fe200078e00ff */
[----:B------:R-:W-:-:S02]  /*9170*/  SGXT R5, R4, 0x1 ;  /* 0x000000010405781a */ /* 0x000fc40000000200 */
[----:B------:R-:W-:Y:S02]  /*9180*/  LOP3.LUT R40, R40, 0xffff, RZ, 0xc0, !PT ;  /* 0x0000ffff28287812 */ /* 0x000fe400078ec0ff */
[----:B------:R-:W-:Y:S02]  /*9190*/  LOP3.LUT R25, R44, 0xffff, RZ, 0xc0, !PT ;  /* 0x0000ffff2c197812 */ /* 0x000fe400078ec0ff */
[----:B------:R-:W-:Y:S02]  /*91a0*/  LOP3.LUT R48, R48, 0xffff, RZ, 0xc0, !PT ;  /* 0x0000ffff30307812 */ /* 0x000fe400078ec0ff */
[----:B------:R-:W-:Y:S02]  /*91b0*/  LOP3.LUT R42, R42, 0xffff, RZ, 0xc0, !PT ;  /* 0x0000ffff2a2a7812 */ /* 0x000fe400078ec0ff */
[----:B------:R-:W-:Y:S02]  /*91c0*/  LOP3.LUT R27, R46, 0xffff, RZ, 0xc0, !PT ;  /* 0x0000ffff2e1b7812 */ /* 0x000fe400078ec0ff */
[----:B------:R-:W-:-:S02]  /*91d0*/  LOP3.LUT R50, R50, 0xffff, RZ, 0xc0, !PT ;  /* 0x0000ffff32327812 */ /* 0x000fc400078ec0ff */
[----:B------:R-:W-:Y:S02]  /*91e0*/  LOP3.LUT R0, R3, R0, RZ, 0x3c, !PT ;  /* 0x0000000003007212 */ /* 0x000fe400078e3cff */
[----:B------:R-:W-:Y:S02]  /*91f0*/  LOP3.LUT R5, R2, 0x1020, R5, 0x78, !PT ;  /* 0x0000102002057812 */ /* 0x000fe400078e7805 */
[--C-:B------:R-:W-:Y:S02]  /*9200*/  PRMT R3, R32, 0x3340, R1.reuse ;  /* 0x0000334020037816 */ /* 0x100fe40000000001 */
[--C-:B------:R-:W-:Y:S02]  /*9210*/  PRMT R7, R48, 0x3340, R1.reuse ;  /* 0x0000334030077816 */ /* 0x100fe40000000001 */
[----:B0-----:R-:W-:Y:S02]  /*9220*/  PRMT R13, R34, 0x3340, R1 ;  /* 0x00003340220d7816 */ /* 0x001fe40000000001 */
[----:B------:R-:W-:-:S02]  /*9230*/  PRMT R2, R24, 0x3340, R21 ;  /* 0x0000334018027816 */ /* 0x000fc40000000015 */
[----:B------:R-:W-:Y:S02]  /*9240*/  PRMT R4, R40, 0x3340, R25 ;  /* 0x0000334028047816 */ /* 0x000fe40000000019 */
[----:B------:R-:W-:Y:S02]  /*9250*/  PRMT R6, R26, 0x3340, R23 ;  /* 0x000033401a067816 */ /* 0x000fe40000000017 */
[----:B------:R-:W-:Y:S02]  /*9260*/  PRMT R15, R50, 0x3340, R1 ;  /* 0x00003340320f7816 */ /* 0x000fe40000000001 */
[----:B------:R-:W-:Y:S02]  /*9270*/  PRMT R8, R42, 0x3340, R27 ;  /* 0x000033402a087816 */ /* 0x000fe4000000001b */
[----:B------:R-:W-:Y:S02]  /*9280*/  PRMT R9, R2, 0x5410, R3 ;  /* 0x0000541002097816 */ /* 0x000fe40000000003 */
[----:B------:R-:W-:-:S02]  /*9290*/  PRMT R11, R4, 0x5410, R7 ;  /* 0x00005410040b7816 */ /* 0x000fc40000000007 */
[----:B------:R-:W-:Y:S02]  /*92a0*/  PRMT R17, R6, 0x5410, R13 ;  /* 0x0000541006117816 */ /* 0x000fe4000000000d */
[----:B------:R-:W-:Y:S02]  /*92b0*/  PRMT R19, R8, 0x5410, R15 ;  /* 0x0000541008137816 */ /* 0x000fe4000000000f */
[----:B------:R-:W-:Y:S02]  /*92c0*/  SHF.R.U32.HI R2, RZ, 0x8, R24 ;  /* 0x00000008ff027819 */ /* 0x000fe40000011618 */
[----:B------:R-:W-:Y:S02]  /*92d0*/  SHF.R.U32.HI R3, RZ, 0x8, R21 ;  /* 0x00000008ff037819 */ /* 0x000fe40000011615 */
[----:B------:R-:W-:Y:S02]  /*92e0*/  SHF.R.U32.HI R6, RZ, 0x8, R40 ;  /* 0x00000008ff067819 */ /* 0x000fe40000011628 */
[----:B------:R-:W-:-:S02]  /*92f0*/  SHF.R.U32.HI R7, RZ, 0x8, R25 ;  /* 0x00000008ff077819 */ /* 0x000fc40000011619 */
[----:B------:R-:W-:Y:S02]  /*9300*/  SHF.R.U32.HI R4, RZ, 0x8, R32 ;  /* 0x00000008ff047819 */ /* 0x000fe40000011620 */
[----:B------:R-:W-:Y:S02]  /*9310*/  SHF.R.U32.HI R8, RZ, 0x8, R48 ;  /* 0x00000008ff087819 */ /* 0x000fe40000011630 */
[----:B------:R-:W-:Y:S02]  /*9320*/  LOP3.LUT R3, R3, 0xffff, RZ, 0xc0, !PT ;  /* 0x0000ffff03037812 */ /* 0x000fe400078ec0ff */
[----:B------:R-:W-:Y:S02]  /*9330*/  LOP3.LUT R2, R2, 0xffff, RZ, 0xc0, !PT ;  /* 0x0000ffff02027812 */ /* 0x000fe400078ec0ff */
[----:B------:R-:W-:Y:S02]  /*9340*/  LOP3.LUT R7, R7, 0xffff, RZ, 0xc0, !PT ;  /* 0x0000ffff07077812 */ /* 0x000fe400078ec0ff */
[----:B------:R-:W-:-:S02]  /*9350*/  LOP3.LUT R6, R6, 0xffff, RZ, 0xc0, !PT ;  /* 0x0000ffff06067812 */ /* 0x000fc400078ec0ff */
[----:B------:R-:W-:Y:S02]  /*9360*/  LOP3.LUT R4, R4, 0xffff, RZ, 0xc0, !PT ;  /* 0x0000ffff04047812 */ /* 0x000fe400078ec0ff */
[----:B------:R-:W-:Y:S02]  /*9370*/  LOP3.LUT R8, R8, 0xffff, RZ, 0xc0, !PT ;  /* 0x0000ffff08087812 */ /* 0x000fe400078ec0ff */
[----:B------:R-:W-:Y:S02]  /*9380*/  PRMT R10, R2, 0x3340, R3 ;  /* 0x00003340020a7816 */ /* 0x000fe40000000003 */
[----:B------:R-:W-:Y:S02]  /*9390*/  PRMT R12, R6, 0x3340, R7 ;  /* 0x00003340060c7816 */ /* 0x000fe40000000007 */
[--C-:B------:R-:W-:Y:S02]  /*93a0*/  PRMT R13, R4, 0x3340, R1.reuse ;  /* 0x00003340040d7816 */ /* 0x100fe40000000001 */
[----:B------:R-:W-:-:S02]  /*93b0*/  PRMT R15, R8, 0x3340, R1 ;  /* 0x00003340080f7816 */ /* 0x000fc40000000001 */
[----:B------:R-:W-:Y:S02]  /*93c0*/  SHF.R.U32.HI R2, RZ, 0x8, R26 ;  /* 0x00000008ff027819 */ /* 0x000fe4000001161a */
[----:B------:R-:W-:Y:S02]  /*93d0*/  SHF.R.U32.HI R3, RZ, 0x8, R23 ;  /* 0x00000008ff037819 */ /* 0x000fe40000011617 */
[----:B------:R-:W-:Y:S02]  /*93e0*/  SHF.R.U32.HI R6, RZ, 0x8, R42 ;  /* 0x00000008ff067819 */ /* 0x000fe4000001162a */
[----:B------:R-:W-:Y:S02]  /*93f0*/  SHF.R.U32.HI R7, RZ, 0x8, R27 ;  /* 0x00000008ff077819 */ /* 0x000fe4000001161b */
[----:B------:R-:W-:Y:S02]  /*9400*/  SHF.R.U32.HI R4, RZ, 0x8, R34 ;  /* 0x00000008ff047819 */ /* 0x000fe40000011622 */
[----:B------:R-:W-:-:S02]  /*9410*/  SHF.R.U32.HI R8, RZ, 0x8, R50 ;  /* 0x00000008ff087819 */ /* 0x000fc40000011632 */
[----:B------:R-:W-:Y:S02]  /*9420*/  LOP3.LUT R3, R3, 0xffff, RZ, 0xc0, !PT ;  /* 0x0000ffff03037812 */ /* 0x000fe400078ec0ff */
[----:B------:R-:W-:Y:S02]  /*9430*/  LOP3.LUT R2, R2, 0xffff, RZ, 0xc0, !PT ;  /* 0x0000ffff02027812 */ /* 0x000fe400078ec0ff */
[----:B------:R-:W-:Y:S02]  /*9440*/  LOP3.LUT R7, R7, 0xffff, RZ, 0xc0, !PT ;  /* 0x0000ffff07077812 */ /* 0x000fe400078ec0ff */
[----:B------:R-:W-:Y:S02]  /*9450*/  LOP3.LUT R6, R6, 0xffff, RZ, 0xc0, !PT ;  /* 0x0000ffff06067812 */ /* 0x000fe400078ec0ff */
[----:B------:R-:W-:Y:S02]  /*9460*/  LOP3.LUT R4, R4, 0xffff, RZ, 0xc0, !PT ;  /* 0x0000ffff04047812 */ /* 0x000fe400078ec0ff */
[----:B------:R-:W-:-:S02]  /*9470*/  LOP3.LUT R8, R8, 0xffff, RZ, 0xc0, !PT ;  /* 0x0000ffff08087812 */ /* 0x000fc400078ec0ff */
[----:B------:R-:W-:Y:S02]  /*9480*/  F2FP.SATFINITE.E4M3.F32.PACK_AB_MERGE_C R36, R37, R36, RZ ;  /* 0x000000242524723e */ /* 0x000fe400048070ff */
[----:B------:R-:W-:Y:S02]  /*9490*/  F2FP.SATFINITE.E4M3.F32.PACK_AB_MERGE_C R38, R39, R38, RZ ;  /* 0x000000262726723e */ /* 0x000fe400048070ff */
[----:B------:R-:W-:Y:S02]  /*94a0*/  F2FP.SATFINITE.E4M3.F32.PACK_AB_MERGE_C R52, R53, R52, RZ ;  /* 0x000000343534723e */ /* 0x000fe400048070ff */
[----:B------:R-:W-:Y:S02]  /*94b0*/  PRMT R2, R2, 0x3340, R3 ;  /* 0x0000334002027816 */ /* 0x000fe40000000003 */
[----:B------:R-:W-:Y:S02]  /*94c0*/  PRMT R6, R6, 0x3340, R7 ;  /* 0x0000334006067816 */ /* 0x000fe40000000007 */
[----:B------:R-:W-:-:S02]  /*94d0*/  F2FP.SATFINITE.E4M3.F32.PACK_AB_MERGE_C R54, R55, R54, RZ ;  /* 0x000000363736723e */ /* 0x000fc400048070ff */
[--C-:B------:R-:W-:Y:S02]  /*94e0*/  PRMT R3, R4, 0x3340, R1.reuse ;  /* 0x0000334004037816 */ /* 0x100fe40000000001 */
[----:B------:R-:W-:Y:S01]  /*94f0*/  PRMT R7, R8, 0x3340, R1 ;  /* 0x0000334008077816 */ /* 0x000fe20000000001 */
[----:B------:R-:W0:Y:S01]  /*9500*/  LDC R4, c[0x0][0x248] ;  /* 0x00009200ff047b82 */ /* 0x000e220000000800 */
[----:B------:R-:W-:Y:S02]  /*9510*/  LOP3.LUT R36, R36, 0xffff, RZ, 0xc0, !PT ;  /* 0x0000ffff24247812 */ /* 0x000fe400078ec0ff */
[----:B------:R-:W-:Y:S02]  /*9520*/  PRMT R13, R10, 0x5410, R13 ;  /* 0x000054100a0d7816 */ /* 0x000fe4000000000d */
[----:B------:R-:W-:Y:S02]  /*9530*/  PRMT R15, R12, 0x5410, R15 ;  /* 0x000054100c0f7816 */ /* 0x000fe4000000000f */
[----:B------:R-:W-:-:S02]  /*9540*/  LOP3.LUT R52, R52, 0xffff, RZ, 0xc0, !PT ;  /* 0x0000ffff34347812 */ /* 0x000fc400078ec0ff */
[----:B------:R-:W-:Y:S02]  /*9550*/  LOP3.LUT R38, R38, 0xffff, RZ, 0xc0, !PT ;  /* 0x0000ffff26267812 */ /* 0x000fe400078ec0ff */
[----:B------:R-:W-:Y:S02]  /*9560*/  PRMT R3, R2, 0x5410, R3 ;  /* 0x0000541002037816 */ /* 0x000fe40000000003 */
[----:B------:R-:W-:Y:S02]  /*9570*/  PRMT R39, R6, 0x5410, R7 ;  /* 0x0000541006277816 */ /* 0x000fe40000000007 */
[----:B------:R-:W-:Y:S02]  /*9580*/  LOP3.LUT R54, R54, 0xffff, RZ, 0xc0, !PT ;  /* 0x0000ffff36367812 */ /* 0x000fe400078ec0ff */
[--C-:B------:R-:W-:Y:S01]  /*9590*/  PRMT R6, R9, 0x4210, R36.reuse ;  /* 0x0000421009067816 */ /* 0x100fe20000000024 */
[----:B------:R-:W-:Y:S01]  /*95a0*/  BAR.SYNC.DEFER_BLOCKING 0x0 ;  /* 0x0000000000007b1d */ /* 0x000fe20000010000 */
[----:B------:R-:W-:-:S02]  /*95b0*/  PRMT R36, R13, 0x5210, R36 ;  /* 0x000052100d247816 */ /* 0x000fc40000000024 */
[--C-:B------:R-:W-:Y:S02]  /*95c0*/  PRMT R7, R11, 0x4210, R52.reuse ;  /* 0x000042100b077816 */ /* 0x100fe40000000034 */
[----:B------:R-:W-:Y:S02]  /*95d0*/  PRMT R37, R15, 0x5210, R52 ;  /* 0x000052100f257816 */ /* 0x000fe40000000034 */
[--C-:B------:R-:W-:Y:S02]  /*95e0*/  PRMT R12, R17, 0x4210, R38.reuse ;  /* 0x00004210110c7816 */ /* 0x100fe40000000026 */
[----:B------:R-:W-:Y:S02]  /*95f0*/  PRMT R38, R3, 0x5210, R38 ;  /* 0x0000521003267816 */ /* 0x000fe40000000026 */
[--C-:B------:R-:W-:Y:S02]  /*9600*/  PRMT R13, R19, 0x4210, R54.reuse ;  /* 0x00004210130d7816 */ /* 0x100fe40000000036 */
[----:B------:R-:W-:-:S02]  /*9610*/  PRMT R39, R39, 0x5210, R54 ;  /* 0x0000521027277816 */ /* 0x000fc40000000036 */
[----:B------:R-:W-:Y:S02]  /*9620*/  LOP3.LUT R10, R5, 0x40, RZ, 0x3c, !PT ;  /* 0x00000040050a7812 */ /* 0x000fe400078e3cff */
[----:B------:R-:W-:Y:S02]  /*9630*/  SHF.R.U32.HI R14, RZ, 0x6, R68 ;  /* 0x00000006ff0e7819 */ /* 0x000fe40000011644 */
[C---:B------:R-:W-:Y:S02]  /*9640*/  LEA.HI R11, R68.reuse, 0x8, RZ, 0x1a ;  /* 0x00000008440b7811 */ /* 0x040fe400078fd0ff */
[C---:B------:R-:W-:Y:S02]  /*9650*/  LEA.HI R15, R68.reuse, 0x18, RZ, 0x1a ;  /* 0x00000018440f7811 */ /* 0x040fe400078fd0ff */
[C---:B------:R-:W-:Y:S01]  /*9660*/  LEA.HI R35, R68.reuse, 0x38, RZ, 0x1a ;  /* 0x0000003844237811 */ /* 0x040fe200078fd0ff */
[----:B------:R-:W-:Y:S01]  /*9670*/  STS.64 [R5+UR58], R6 ;  /* 0x0000000605007988 */ /* 0x000fe20008000a3a */
[----:B------:R-:W-:-:S02]  /*9680*/  LEA.HI R31, R68, 0x48, RZ, 0x1a ;  /* 0x00000048441f7811 */ /* 0x000fc400078fd0ff */
[C---:B------:R-:W-:Y:S01]  /*9690*/  LEA.HI R27, R68.reuse, 0x58, RZ, 0x1a ;  /* 0x00000058441b7811 */ /* 0x040fe200078fd0ff */
[----:B------:R3:W-:Y:S01]  /*96a0*/  STS.64 [R5+UR58+0x200], R36 ;  /* 0x0002002405007988 */ /* 0x0007e20008000a3a */
[C---:B------:R-:W-:Y:S02]  /*96b0*/  LEA.HI R23, R68.reuse, 0x68, RZ, 0x1a ;  /* 0x0000006844177811 */ /* 0x040fe400078fd0ff */
[C---:B------:R-:W-:Y:S01]  /*96c0*/  LEA.HI R19, R68.reuse, 0x78, RZ, 0x1a ;  /* 0x0000007844137811 */ /* 0x040fe200078fd0ff */
[----:B------:R-:W-:Y:S04]  /*96d0*/  STS.64 [R10+UR58+0x2000], R12 ;  /* 0x0020000c0a007988 */ /* 0x000fe80008000a3a */
[----:B------:R5:W-:Y:S01]  /*96e0*/  STS.64 [R10+UR58+0x2200], R38 ;  /* 0x002200260a007988 */ /* 0x000be20008000a3a */
[----:B------:R-:W-:Y:S01]  /*96f0*/  BAR.SYNC.DEFER_BLOCKING 0x0 ;  /* 0x0000000000007b1d */ /* 0x000fe20000010000 */
[----:B---3--:R-:W-:-:S02]  /*9700*/  LEA.HI R37, R68, 0x28, RZ, 0x1a ;  /* 0x0000002844257811 */ /* 0x008fc400078fd0ff */
[----:B-----5:R-:W-:-:S03]  /*9710*/  SGXT.U32 R39, R14, 0x3 ;  /* 0x000000030e27781a */ /* 0x020fc60000000000 */
[----:B------:R-:W3:Y:S02]  /*9720*/  LDS.64 R8, [R0+UR58] ;  /* 0x0000003a00087984 */ /* 0x000ee40008000a00 */
[C---:B---3--:R-:W-:Y:S02]  /*9730*/  PRMT R45, R8.reuse, 0x7770, RZ ;  /* 0x00007770082d7816 */ /* 0x048fe400000000ff */
[----:B------:R-:W-:Y:S01]  /*9740*/  PRMT R43, R8, 0x7771, RZ ;  /* 0x00007771082b7816 */ /* 0x000fe200000000ff */
[C---:B--2---:R-:W-:Y:S01]  /*9750*/  IMAD R3, R69.reuse, UR4, RZ ;  /* 0x0000000445037c24 */ /* 0x044fe2000f8e02ff */
[----:B------:R-:W-:Y:S01]  /*9760*/  ISETP.GE.AND P0, PT, R69, UR6, PT ;  /* 0x0000000645007c0c */ /* 0x000fe2000bf06270 */
[----:B------:R-:W-:-:S03]  /*9770*/  ULDC.64 UR4, c[0x0][0x220] ;  /* 0x0000880000047ab9 */ /* 0x000fc60000000a00 */
[----:B------:R-:W-:Y:S02]  /*9780*/  IADD3 R2, P1, R3, UR4, RZ ;  /* 0x0000000403027c10 */ /* 0x000fe4000ff3e0ff */
[C---:B----4-:R-:W-:Y:S01]  /*9790*/  LOP3.LUT R7, R67.reuse, R39, RZ, 0xfc, !PT ;  /* 0x0000002743077212 */ /* 0x050fe200078efcff */
[----:B------:R-:W-:Y:S01]  /*97a0*/  IMAD.IADD R11, R67, 0x1, R11 ;  /* 0x00000001430b7824 */ /* 0x000fe200078e020b */
[----:B------:R-:W-:Y:S01]  /*97b0*/  LEA.HI.X.SX32 R3, R3, UR5, 0x1, P1 ;  /* 0x0000000503037c11 */ /* 0x000fe200088f0eff */
[----:B------:R-:W-:Y:S01]  /*97c0*/  IMAD.IADD R15, R67, 0x1, R15 ;  /* 0x00000001430f7824 */ /* 0x000fe200078e020f */
[C---:B------:R-:W-:Y:S01]  /*97d0*/  ISETP.LT.AND P3, PT, R7.reuse, UR7, !P0 ;  /* 0x0000000707007c0c */ /* 0x040fe2000c761270 */
[-C--:B0-----:R-:W-:Y:S01]  /*97e0*/  IMAD R41, R7, R4.reuse, RZ ;  /* 0x0000000407297224 */ /* 0x081fe200078e02ff */
[C---:B------:R-:W-:Y:S01]  /*97f0*/  ISETP.LT.AND P2, PT, R11.reuse, UR7, !P0 ;  /* 0x000000070b007c0c */ /* 0x040fe2000c741270 */
[----:B------:R-:W-:Y:S01]  /*9800*/  IMAD R11, R11, R4, RZ ;  /* 0x000000040b0b7224 */ /* 0x000fe200078e02ff */
[C---:B------:R-:W-:Y:S01]  /*9810*/  LOP3.LUT R10, R67.reuse, 0xf0, R39, 0xfe, !PT ;  /* 0x000000f0430a7812 */ /* 0x040fe200078efe27 */
[----:B------:R-:W-:Y:S01]  /*9820*/  IMAD.IADD R37, R67, 0x1, R37 ;  /* 0x0000000143257824 */ /* 0x000fe200078e0225 */
[----:B------:R-:W-:Y:S01]  /*9830*/  IADD3 R6, P1, R41, R2, RZ ;  /* 0x0000000229067210 */ /* 0x000fe20007f3e0ff */
[C---:B------:R-:W-:Y:S01]  /*9840*/  IMAD.IADD R35, R67.reuse, 0x1, R35 ;  /* 0x0000000143237824 */ /* 0x040fe200078e0223 */
[C---:B------:R-:W-:Y:S01]  /*9850*/  LOP3.LUT R20, R67.reuse, 0xe0, R39, 0xfe, !PT ;  /* 0x000000e043147812 */ /* 0x040fe200078efe27 */
[----:B------:R-:W-:Y:S01]  /*9860*/  IMAD.IADD R31, R67, 0x1, R31 ;  /* 0x00000001431f7824 */ /* 0x000fe200078e021f */
[----:B------:R-:W-:Y:S01]  /*9870*/  LEA.HI.X.SX32 R7, R41, R3, 0x1, P1 ;  /* 0x0000000329077211 */ /* 0x000fe200008f0eff */
[C---:B------:R-:W-:Y:S01]  /*9880*/  IMAD.IADD R27, R67.reuse, 0x1, R27 ;  /* 0x00000001431b7824 */ /* 0x040fe200078e021b */
[C---:B------:R-:W-:Y:S01]  /*9890*/  LOP3.LUT R22, R67.reuse, 0xd0, R39, 0xfe, !PT ;  /* 0x000000d043167812 */ /* 0x040fe200078efe27 */
[C---:B------:R-:W-:Y:S01]  /*98a0*/  IMAD.IADD R23, R67.reuse, 0x1, R23 ;  /* 0x0000000143177824 */ /* 0x040fe200078e0217 */
[C-C-:B------:R-:W-:Y:S01]  /*98b0*/  LOP3.LUT R28, R67.reuse, 0xc0, R39.reuse, 0xfe, !PT ;  /* 0x000000c0431c7812 */ /* 0x140fe200078efe27 */
[----:B------:R0:W-:Y:S01]  /*98c0*/  @P3 STG.E.U8 desc[UR38][R6.64], R45 ;  /* 0x0000002d06003986 */ /* 0x0001e2000c101126 */
[C---:B------:R-:W-:Y:S01]  /*98d0*/  LOP3.LUT R26, R67.reuse, 0xb0, R39, 0xfe, !PT ;  /* 0x000000b0431a7812 */ /* 0x040fe200078efe27 */
[C---:B------:R-:W-:Y:S01]  /*98e0*/  IMAD.IADD R19, R67.reuse, 0x1, R19 ;  /* 0x0000000143137824 */ /* 0x040fe200078e0213 */
[C-C-:B------:R-:W-:Y:S01]  /*98f0*/  LOP3.LUT R18, R67.reuse, 0xa0, R39.reuse, 0xfe, !PT ;  /* 0x000000a043127812 */ /* 0x140fe200078efe27 */
[----:B------:R-:W2:Y:S01]  /*9900*/  LDS.64 R6, [R0+UR58+0x400] ;  /* 0x0004003a00067984 */ /* 0x000ea20008000a00 */
[C---:B------:R-:W-:Y:S01]  /*9910*/  LOP3.LUT R24, R67.reuse, 0x90, R39, 0xfe, !PT ;  /* 0x0000009043187812 */ /* 0x040fe200078efe27 */
[----:B------:R-:W-:Y:S01]  /*9920*/  IMAD R41, R4, 0x80, R41 ;  /* 0x0000008004297824 */ /* 0x000fe200078e0229 */
[----:B------:R-:W-:-:S02]  /*9930*/  LOP3.LUT R30, R67, 0x80, R39, 0xfe, !PT ;  /* 0x00000080431e7812 */ /* 0x000fc400078efe27 */
[C-C-:B------:R-:W-:Y:S02]  /*9940*/  LOP3.LUT R21, R67.reuse, 0x70, R39.reuse, 0xfe, !PT ;  /* 0x0000007043157812 */ /* 0x140fe400078efe27 */
[C-C-:B------:R-:W-:Y:S02]  /*9950*/  LOP3.LUT R25, R67.reuse, 0x60, R39.reuse, 0xfe, !PT ;  /* 0x0000006043197812 */ /* 0x140fe400078efe27 */
[C-C-:B------:R-:W-:Y:S02]  /*9960*/  LOP3.LUT R29, R67.reuse, 0x50, R39.reuse, 0xfe, !PT ;  /* 0x00000050431d7812 */ /* 0x140fe400078efe27 */
[C-C-:B------:R-:W-:Y:S02]  /*9970*/  LOP3.LUT R33, R67.reuse, 0x40, R39.reuse, 0xfe, !PT ;  /* 0x0000004043217812 */ /* 0x140fe400078efe27 */
[C-C-:B------:R-:W-:Y:S02]  /*9980*/  LOP3.LUT R17, R67.reuse, 0x30, R39.reuse, 0xfe, !PT ;  /* 0x0000003043117812 */ /* 0x140fe400078efe27 */
[----:B------:R-:W-:-:S02]  /*9990*/  LOP3.LUT R13, R67, 0x20, R39, 0xfe, !PT ;  /* 0x00000020430d7812 */ /* 0x000fc400078efe27 */
[----:B------:R-:W-:Y:S02]  /*99a0*/  LOP3.LUT R39, R67, 0x10, R39, 0xfe, !PT ;  /* 0x0000001043277812 */ /* 0x000fe400078efe27 */
[----:B------:R-:W-:Y:S01]  /*99b0*/  ISETP.LT.AND P1, PT, R10, UR7, !P0 ;  /* 0x000000070a007c0c */ /* 0x000fe2000c721270 */
[----:B------:R-:W-:Y:S01]  /*99c0*/  IMAD R16, R13, R4, RZ ;  /* 0x000000040d107224 */ /* 0x000fe200078e02ff */
[----:B------:R-:W-:Y:S02]  /*99d0*/  IADD3 R10, P4, R11, R2, RZ ;  /* 0x000000020b0a7210 */ /* 0x000fe40007f9e0ff */
[C---:B------:R-:W-:Y:S01]  /*99e0*/  ISETP.LT.AND P3, PT, R39.reuse, UR7, !P0 ;  /* 0x0000000727007c0c */ /* 0x040fe2000c761270 */
[-C--:B------:R-:W-:Y:S01]  /*99f0*/  IMAD R39, R39, R4.reuse, RZ ;  /* 0x0000000427277224 */ /* 0x080fe200078e02ff */
[----:B------:R-:W-:Y:S02]  /*9a00*/  LEA.HI.X.SX32 R11, R11, R3, 0x1, P4 ;  /* 0x000000030b0b7211 */ /* 0x000fe400020f0eff */
[C---:B------:R-:W-:Y:S01]  /*9a10*/  ISETP.LT.AND P4, PT, R15.reuse, UR7, !P0 ;  /* 0x000000070f007c0c */ /* 0x040fe2000c781270 */
[----:B------:R-:W-:Y:S01]  /*9a20*/  IMAD R15, R15, R4, RZ ;  /* 0x000000040f0f7224 */ /* 0x000fe200078e02ff */
[----:B------:R-:W-:Y:S01]  /*9a30*/  IADD3 R12, P5, R39, R2, RZ ;  /* 0x00000002270c7210 */ /* 0x000fe20007fbe0ff */
[----:B------:R3:W-:Y:S01]  /*9a40*/  @P2 STG.E.U8 desc[UR38][R10.64], R43 ;  /* 0x0000002b0a002986 */ /* 0x0007e2000c101126 */
[----:B------:R-:W-:-:S02]  /*9a50*/  ISETP.LT.AND P2, PT, R13, UR7, !P0 ;  /* 0x000000070d007c0c */ /* 0x000fc4000c741270 */
[----:B------:R-:W-:Y:S02]  /*9a60*/  IADD3 R14, P6, R15, R2, RZ ;  /* 0x000000020f0e7210 */ /* 0x000fe40007fde0ff */
[-C--:B------:R-:W-:Y:S02]  /*9a70*/  LEA.HI.X.SX32 R13, R39, R3.reuse, 0x1, P5 ;  /* 0x00000003270d7211 */ /* 0x080fe400028f0eff */
[C---:B0-----:R-:W-:Y:S02]  /*9a80*/  PRMT R45, R8.reuse, 0x7772, RZ ;  /* 0x00007772082d7816 */ /* 0x041fe400000000ff */
[----:B------:R-:W-:Y:S02]  /*9a90*/  LEA.HI.X.SX32 R15, R15, R3, 0x1, P6 ;  /* 0x000000030f0f7211 */ /* 0x000fe400030f0eff */
[----:B------:R-:W-:Y:S01]  /*9aa0*/  PRMT R39, R8, 0x7773, RZ ;  /* 0x0000777308277816 */ /* 0x000fe200000000ff */
[----:B------:R0:W-:Y:S01]  /*9ab0*/  @P3 STG.E.U8 desc[UR38][R12.64], R45 ;  /* 0x0000002d0c003986 */ /* 0x0001e2000c101126 */
[C---:B------:R-:W-:Y:S01]  /*9ac0*/  ISETP.LT.AND P3, PT, R37.reuse, UR7, !P0 ;  /* 0x0000000725007c0c */ /* 0x040fe2000c761270 */
[----:B------:R-:W-:Y:S01]  /*9ad0*/  IMAD R37, R37, R4, RZ ;  /* 0x0000000425257224 */ /* 0x000fe200078e02ff */
[----:B---3--:R-:W-:Y:S01]  /*9ae0*/  IADD3 R10, P5, R16, R2, RZ ;  /* 0x00000002100a7210 */ /* 0x008fe20007fbe0ff */
[----:B------:R3:W-:Y:S01]  /*9af0*/  @P4 STG.E.U8 desc[UR38][R14.64], R39 ;  /* 0x000000270e004986 */ /* 0x0007e2000c101126 */
[C---:B------:R-:W-:Y:S01]  /*9b00*/  IMAD R8, R17.reuse, R4, RZ ;  /* 0x0000000411087224 */ /* 0x040fe200078e02ff */
[----:B------:R-:W-:-:S02]  /*9b10*/  ISETP.LT.AND P4, PT, R17, UR7, !P0 ;  /* 0x0000000711007c0c */ /* 0x000fc4000c781270 */
[-C--:B------:R-:W-:Y:S02]  /*9b20*/  LEA.HI.X.SX32 R11, R16, R3.reuse, 0x1, P5 ;  /* 0x00000003100b7211 */ /* 0x080fe400028f0eff */
[----:B------:R-:W-:Y:S02]  /*9b30*/  PRMT R43, R9, 0x7770, RZ ;  /* 0x00007770092b7816 */ /* 0x000fe400000000ff */
[CC--:B------:R-:W-:Y:S02]  /*9b40*/  IADD3 R16, P5, R37.reuse, R2.reuse, RZ ;  /* 0x0000000225107210 */ /* 0x0c0fe40007fbe0ff */
[----:B0-----:R-:W-:Y:S01]  /*9b50*/  IADD3 R12, P6, R8, R2, RZ ;  /* 0x00000002080c7210 */ /* 0x001fe20007fde0ff */
[----:B------:R0:W-:Y:S01]  /*9b60*/  @P2 STG.E.U8 desc[UR38][R10.64], R43 ;  /* 0x0000002b0a002986 */ /* 0x0001e2000c101126 */
[----:B------:R-:W-:Y:S02]  /*9b70*/  LEA.HI.X.SX32 R17, R37, R3, 0x1, P5 ;  /* 0x0000000325117211 */ /* 0x000fe400028f0eff */
[----:B---3--:R-:W-:-:S02]  /*9b80*/  PRMT R39, R9, 0x7771, RZ ;  /* 0x0000777109277816 */ /* 0x008fc400000000ff */
[C---:B------:R-:W-:Y:S01]  /*9b90*/  ISETP.LT.AND P2, PT, R35.reuse, UR7, !P0 ;  /* 0x0000000723007c0c */ /* 0x040fe2000c741270 */
[-C--:B------:R-:W-:Y:S01]  /*9ba0*/  IMAD R35, R35, R4.reuse, RZ ;  /* 0x0000000423237224 */ /* 0x080fe200078e02ff */
[-C--:B------:R-:W-:Y:S01]  /*9bb0*/  LEA.HI.X.SX32 R13, R8, R3.reuse, 0x1, P6 ;  /* 0x00000003080d7211 */ /* 0x080fe200030f0eff */
[----:B------:R3:W-:Y:S01]  /*9bc0*/  @P3 STG.E.U8 desc[UR38][R16.64], R39 ;  /* 0x0000002710003986 */ /* 0x0007e2000c101126 */
[----:B------:R-:W-:Y:S02]  /*9bd0*/  PRMT R37, R9, 0x7772, RZ ;  /* 0x0000777209257816 */ /* 0x000fe400000000ff */
[C---:B------:R-:W-:Y:S01]  /*9be0*/  ISETP.LT.AND P3, PT, R33.reuse, UR7, !P0 ;  /* 0x0000000721007c0c */ /* 0x040fe2000c761270 */
[----:B------:R-:W-:Y:S01]  /*9bf0*/  IMAD R33, R33, R4, RZ ;  /* 0x0000000421217224 */ /* 0x000fe200078e02ff */
[----:B------:R-:W-:Y:S01]  /*9c00*/  IADD3 R14, P5, R35, R2, RZ ;  /* 0x00000002230e7210 */ /* 0x000fe20007fbe0ff */
[----:B------:R4:W-:Y:S01]  /*9c10*/  @P4 STG.E.U8 desc[UR38][R12.64], R37 ;  /* 0x000000250c004986 */ /* 0x0009e2000c101126 */
[C---:B------:R-:W-:Y:S01]  /*9c20*/  ISETP.LT.AND P4, PT, R31.reuse, UR7, !P0 ;  /* 0x000000071f007c0c */ /* 0x040fe2000c781270 */
[----:B------:R-:W-:Y:S01]  /*9c30*/  IMAD R31, R31, R4, RZ ;  /* 0x000000041f1f7224 */ /* 0x000fe200078e02ff */
[----:B------:R-:W-:-:S02]  /*9c40*/  LEA.HI.X.SX32 R15, R35, R3, 0x1, P5 ;  /* 0x00000003230f7211 */ /* 0x000fc400028f0eff */
[----:B------:R-:W-:Y:S02]  /*9c50*/  PRMT R9, R9, 0x7773, RZ ;  /* 0x0000777309097816 */ /* 0x000fe400000000ff */
[-C--:B0-----:R-:W-:Y:S02]  /*9c60*/  IADD3 R10, P5, R33, R2.reuse, RZ ;  /* 0x00000002210a7210 */ /* 0x081fe40007fbe0ff */
[----:B---3--:R-:W-:Y:S01]  /*9c70*/  IADD3 R16, P6, R31, R2, RZ ;  /* 0x000000021f107210 */ /* 0x008fe20007fde0ff */
[----:B------:R-:W-:Y:S01]  /*9c80*/  @P2 STG.E.U8 desc[UR38][R14.64], R9 ;  /* 0x000000090e002986 */ /* 0x000fe2000c101126 */
[-C--:B------:R-:W-:Y:S02]  /*9c90*/  LEA.HI.X.SX32 R11, R33, R3.reuse, 0x1, P5 ;  /* 0x00000003210b7211 */ /* 0x080fe400028f0eff */
[----:B--2---:R-:W-:Y:S01]  /*9ca0*/  PRMT R33, R6, 0x7770, RZ ;  /* 0x0000777006217816 */ /* 0x004fe200000000ff */
[----:B------:R-:W0:Y:S01]  /*9cb0*/  LDS.64 R8, [R0+UR58+0x800] ;  /* 0x0008003a00087984 */ /* 0x000e220008000a00 */
[----:B------:R-:W-:-:S02]  /*9cc0*/  LEA.HI.X.SX32 R17, R31, R3, 0x1, P6 ;  /* 0x000000031f117211 */ /* 0x000fc400030f0eff */
[C---:B------:R-:W-:Y:S01]  /*9cd0*/  ISETP.LT.AND P2, PT, R29.reuse, UR7, !P0 ;  /* 0x000000071d007c0c */ /* 0x040fe2000c741270 */
[----:B------:R-:W-:Y:S01]  /*9ce0*/  IMAD R29, R29, R4, RZ ;  /* 0x000000041d1d7224 */ /* 0x000fe200078e02ff */
[----:B------:R-:W-:Y:S01]  /*9cf0*/  PRMT R31, R6, 0x7771, RZ ;  /* 0x00007771061f7816 */ /* 0x000fe200000000ff */
[----:B------:R2:W-:Y:S01]  /*9d00*/  @P3 STG.E.U8 desc[UR38][R10.64], R33 ;  /* 0x000000210a003986 */ /* 0x0005e2000c101126 */
[----:B------:R-:W-:Y:S02]  /*9d10*/  LEA.HI R5, R68, R67, RZ, 0x1a ;  /* 0x0000004344057211 */ /* 0x000fe400078fd0ff */
[----:B----4-:R-:W-:Y:S01]  /*9d20*/  IADD3 R12, P3, R29, R2, RZ ;  /* 0x000000021d0c7210 */ /* 0x010fe20007f7e0ff */
[----:B------:R-:W-:Y:S01]  /*9d30*/  @P4 STG.E.U8 desc[UR38][R16.64], R31 ;  /* 0x0000001f10004986 */ /* 0x000fe2000c101126 */
[C---:B------:R-:W-:Y:S01]  /*9d40*/  ISETP.LT.AND P4, PT, R27.reuse, UR7, !P0 ;  /* 0x000000071b007c0c */ /* 0x040fe2000c781270 */
[----:B------:R-:W-:Y:S01]  /*9d50*/  IMAD R27, R27, R4, RZ ;  /* 0x000000041b1b7224 */ /* 0x000fe200078e02ff */
[----:B------:R-:W-:-:S02]  /*9d60*/  LEA.HI.X.SX32 R13, R29, R3, 0x1, P3 ;  /* 0x000000031d0d7211 */ /* 0x000fc400018f0eff */
[C---:B------:R-:W-:Y:S02]  /*9d70*/  PRMT R29, R6.reuse, 0x7772, RZ ;  /* 0x00007772061d7816 */ /* 0x040fe400000000ff */
[C---:B------:R-:W-:Y:S01]  /*9d80*/  ISETP.LT.AND P3, PT, R25.reuse, UR7, !P0 ;  /* 0x0000000719007c0c */ /* 0x040fe2000c761270 */
[----:B------:R-:W-:Y:S01]  /*9d90*/  IMAD R25, R25, R4, RZ ;  /* 0x0000000419197224 */ /* 0x000fe200078e02ff */
[----:B--2---:R-:W-:Y:S01]  /*9da0*/  IADD3 R10, P5, R27, R2, RZ ;  /* 0x000000021b0a7210 */ /* 0x004fe20007fbe0ff */
[----:B------:R2:W-:Y:S01]  /*9db0*/  @P2 STG.E.U8 desc[UR38][R12.64], R29 ;  /* 0x0000001d0c002986 */ /* 0x0005e2000c101126 */
[C---:B------:R-:W-:Y:S01]  /*9dc0*/  ISETP.LT.AND P2, PT, R23.reuse, UR7, !P0 ;  /* 0x0000000717007c0c */ /* 0x040fe2000c741270 */
[----:B------:R-:W-:Y:S01]  /*9dd0*/  IMAD R23, R23, R4, RZ ;  /* 0x0000000417177224 */ /* 0x000fe200078e02ff */
[----:B------:R-:W-:Y:S02]  /*9de0*/  LEA.HI.X.SX32 R11, R27, R3, 0x1, P5 ;  /* 0x000000031b0b7211 */ /* 0x000fe400028f0eff */
[----:B------:R-:W-:-:S02]  /*9df0*/  PRMT R27, R6, 0x7773, RZ ;  /* 0x00007773061b7816 */ /* 0x000fc400000000ff */
[----:B------:R-:W-:Y:S02]  /*9e00*/  IADD3 R14, P6, R25, R2, RZ ;  /* 0x00000002190e7210 */ /* 0x000fe40007fde0ff */
[C---:B------:R-:W-:Y:S01]  /*9e10*/  ISETP.LT.AND P5, PT, R21.reuse, UR7, !P0 ;  /* 0x0000000715007c0c */ /* 0x040fe2000c7a1270 */
[----:B------:R-:W-:Y:S01]  /*9e20*/  IMAD R21, R21, R4, RZ ;  /* 0x0000000415157224 */ /* 0x000fe200078e02ff */
[----:B------:R3:W-:Y:S01]  /*9e30*/  @P4 STG.E.U8 desc[UR38][R10.64], R27 ;  /* 0x0000001b0a004986 */ /* 0x0007e2000c101126 */
[-C--:B--2---:R-:W-:Y:S02]  /*9e40*/  IADD3 R12, P4, R23, R2.reuse, RZ ;  /* 0x00000002170c7210 */ /* 0x084fe40007f9e0ff */
[----:B------:R-:W-:Y:S02]  /*9e50*/  LEA.HI.X.SX32 R15, R25, R3, 0x1, P6 ;  /* 0x00000003190f7211 */ /* 0x000fe400030f0eff */
[----:B------:R-:W-:Y:S02]  /*9e60*/  PRMT R25, R7, 0x7770, RZ ;  /* 0x0000777007197816 */ /* 0x000fe400000000ff */
[----:B------:R-:W-:-:S02]  /*9e70*/  IADD3 R16, P6, R21, R2, RZ ;  /* 0x0000000215107210 */ /* 0x000fc40007fde0ff */
[-C--:B------:R-:W-:Y:S01]  /*9e80*/  LEA.HI.X.SX32 R13, R23, R3.reuse, 0x1, P4 ;  /* 0x00000003170d7211 */ /* 0x080fe200020f0eff */
[----:B------:R2:W-:Y:S01]  /*9e90*/  @P3 STG.E.U8 desc[UR38][R14.64], R25 ;  /* 0x000000190e003986 */ /* 0x0005e2000c101126 */
[----:B------:R-:W-:Y:S01]  /*9ea0*/  PRMT R23, R7, 0x7771, RZ ;  /* 0x0000777107177816 */ /* 0x000fe200000000ff */
[----:B---3--:R-:W-:Y:S01]  /*9eb0*/  VIADD R11, R5, 0x88 ;  /* 0x00000088050b7836 */ /* 0x008fe20000000000 */
[----:B------:R-:W-:Y:S02]  /*9ec0*/  LEA.HI.X.SX32 R17, R21, R3, 0x1, P6 ;  /* 0x0000000315117211 */ /* 0x000fe400030f0eff */
[----:B------:R-:W-:Y:S01]  /*9ed0*/  ISETP.LT.AND P3, PT, R18, UR7, !P0 ;  /* 0x0000000712007c0c */ /* 0x000fe2000c761270 */
[----:B------:R-:W-:Y:S01]  /*9ee0*/  IMAD R18, R19, R4, RZ ;  /* 0x0000000413127224 */ /* 0x000fe200078e02ff */
[----:B------:R-:W-:Y:S01]  /*9ef0*/  PRMT R21, R7, 0x7772, RZ ;  /* 0x0000777207157816 */ /* 0x000fe200000000ff */
[----:B------:R3:W-:Y:S01]  /*9f00*/  @P2 STG.E.U8 desc[UR38][R12.64], R23 ;  /* 0x000000170c002986 */ /* 0x0007e2000c101126 */
[----:B------:R-:W-:-:S02]  /*9f10*/  ISETP.LT.AND P2, PT, R19, UR7, !P0 ;  /* 0x0000000713007c0c */ /* 0x000fc4000c741270 */
[----:B------:R-:W-:Y:S01]  /*9f20*/  ISETP.LT.AND P4, PT, R30, UR7, !P0 ;  /* 0x000000071e007c0c */ /* 0x000fe2000c781270 */
[----:B------:R4:W-:Y:S01]  /*9f30*/  @P5 STG.E.U8 desc[UR38][R16.64], R21 ;  /* 0x0000001510005986 */ /* 0x0009e2000c101126 */
[CC--:B------:R-:W-:Y:S01]  /*9f40*/  IADD3 R6, P5, R18.reuse, R2.reuse, RZ ;  /* 0x0000000212067210 */ /* 0x0c0fe20007fbe0ff */
[----:B--2---:R-:W-:Y:S01]  /*9f50*/  VIADD R15, R5, 0xa8 ;  /* 0x000000a8050f7836 */ /* 0x004fe20000000000 */
[----:B------:R-:W-:Y:S02]  /*9f60*/  IADD3 R10, P6, R41, R2, RZ ;  /* 0x00000002290a7210 */ /* 0x000fe40007fde0ff */
[----:B------:R-:W-:Y:S02]  /*9f70*/  PRMT R19, R7, 0x7773, RZ ;  /* 0x0000777307137816 */ /* 0x000fe400000000ff */
[----:B------:R-:W-:Y:S01]  /*9f80*/  LEA.HI.X.SX32 R7, R18, R3, 0x1, P5 ;  /* 0x0000000312077211 */ /* 0x000fe200028f0eff */
[C---:B---3--:R-:W-:Y:S01]  /*9f90*/  IMAD R13, R11.reuse, R4, RZ ;  /* 0x000000040b0d7224 */ /* 0x048fe200078e02ff */
[----:B------:R-:W-:-:S02]  /*9fa0*/  ISETP.LT.AND P5, PT, R11, UR7, !P0 ;  /* 0x000000070b007c0c */ /* 0x000fc4000c7a1270 */
[----:B------:R-:W-:Y:S01]  /*9fb0*/  LEA.HI.X.SX32 R11, R41, R3, 0x1, P6 ;  /* 0x00000003290b7211 */ /* 0x000fe200030f0eff */
[----:B------:R2:W-:Y:S01]  /*9fc0*/  @P2 STG.E.U8 desc[UR38][R6.64], R19 ;  /* 0x0000001306002986 */ /* 0x0005e2000c101126 */
[----:B0-----:R-:W-:Y:S01]  /*9fd0*/  PRMT R23, R8, 0x7770, RZ ;  /* 0x0000777008177816 */ /* 0x001fe200000000ff */
[----:B----4-:R-:W-:Y:S01]  /*9fe0*/  VIADD R17, R5, 0x98 ;  /* 0x0000009805117836 */ /* 0x010fe20000000000 */
[----:B------:R-:W-:Y:S01]  /*9ff0*/  ISETP.LT.AND P2, PT, R24, UR7, !P0 ;  /* 0x0000000718007c0c */ /* 0x000fe2000c741270 */
[----:B------:R-:W-:Y:S01]  /*a000*/  IMAD R41, R4, 0x10, R41 ;  /* 0x0000001004297824 */ /* 0x000fe200078e0229 */
[----:B------:R-:W0:Y:S01]  /*a010*/  LDS.64 R24, [R0+UR58+0xc00] ;  /* 0x000c003a00187984 */ /* 0x000e220008000a00 */
[----:B------:R-:W-:-:S03]  /*a020*/  PRMT R21, R8, 0x7771, RZ ;  /* 0x0000777108157816 */ /* 0x000fc600000000ff */
[----:B------:R3:W-:Y:S01]  /*a030*/  @P4 STG.E.U8 desc[UR38][R10.64], R23 ;  /* 0x000000170a004986 */ /* 0x0007e2000c101126 */
[-C--:B------:R-:W-:Y:S02]  /*a040*/  IADD3 R12, P4, R13, R2.reuse, RZ ;  /* 0x000000020d0c7210 */ /* 0x080fe40007f9e0ff */
[----:B--2---:R-:W-:Y:S02]  /*a050*/  IADD3 R6, P6, R41, R2, RZ ;  /* 0x0000000229067210 */ /* 0x004fe40007fde0ff */
[-C--:B------:R-:W-:Y:S02]  /*a060*/  LEA.HI.X.SX32 R13, R13, R3.reuse, 0x1, P4 ;  /* 0x000000030d0d7211 */ /* 0x080fe400020f0eff */
[C---:B------:R-:W-:Y:S01]  /*a070*/  ISETP.LT.AND P4, PT, R17.reuse, UR7, !P0 ;  /* 0x0000000711007c0c */ /* 0x040fe2000c781270 */
[-C--:B------:R-:W-:Y:S01]  /*a080*/  IMAD R17, R17, R4.reuse, RZ ;  /* 0x0000000411117224 */ /* 0x080fe200078e02ff */
[----:B------:R-:W-:Y:S01]  /*a090*/  LEA.HI.X.SX32 R7, R41, R3, 0x1, P6 ;  /* 0x0000000329077211 */ /* 0x000fe200030f0eff */
[----:B------:R2:W-:Y:S01]  /*a0a0*/  @P5 STG.E.U8 desc[UR38][R12.64], R21 ;  /* 0x000000150c005986 */ /* 0x0005e2000c101126 */
[C---:B------:R-:W-:Y:S01]  /*a0b0*/  ISETP.LT.AND P5, PT, R15.reuse, UR7, !P0 ;  /* 0x000000070f007c0c */ /* 0x040fe2000c7a1270 */
[----:B------:R-:W-:Y:S01]  /*a0c0*/  IMAD R41, R4, 0x10, R41 ;  /* 0x0000001004297824 */ /* 0x000fe200078e0229 */
[----:B---3--:R-:W-:Y:S01]  /*a0d0*/  PRMT R23, R8, 0x7772, RZ ;  /* 0x0000777208177816 */ /* 0x008fe200000000ff */
[----:B------:R-:W-:Y:S01]  /*a0e0*/  IMAD R15, R15, R4, RZ ;  /* 0x000000040f0f7224 */ /* 0x000fe200078e02ff */
[----:B------:R-:W-:-:S02]  /*a0f0*/  IADD3 R10, P6, R17, R2, RZ ;  /* 0x00000002110a7210 */ /* 0x000fc40007fde0ff */
[----:B------:R-:W-:Y:S01]  /*a100*/  PRMT R19, R9, 0x7771, RZ ;  /* 0x0000777109137816 */ /* 0x000fe200000000ff */
[----:B------:R3:W-:Y:S01]  /*a110*/  @P2 STG.E.U8 desc[UR38][R6.64], R23 ;  /* 0x0000001706002986 */ /* 0x0007e2000c101126 */
[-C--:B------:R-:W-:Y:S02]  /*a120*/  LEA.HI.X.SX32 R11, R17, R3.reuse, 0x1, P6 ;  /* 0x00000003110b7211 */ /* 0x080fe400030f0eff */
[----:B------:R-:W-:Y:S02]  /*a130*/  PRMT R17, R8, 0x7773, RZ ;  /* 0x0000777308117816 */ /* 0x000fe400000000ff */
[-C--:B--2---:R-:W-:Y:S02]  /*a140*/  IADD3 R12, P2, R41, R2.reuse, RZ ;  /* 0x00000002290c7210 */ /* 0x084fe40007f5e0ff */
[----:B------:R-:W-:Y:S01]  /*a150*/  IADD3 R14, P6, R15, R2, RZ ;  /* 0x000000020f0e7210 */ /* 0x000fe20007fde0ff */
[----:B------:R2:W-:Y:S01]  /*a160*/  @P4 STG.E.U8 desc[UR38][R10.64], R17 ;  /* 0x000000110a004986 */ /* 0x0005e2000c101126 */
[-C--:B------:R-:W-:Y:S01]  /*a170*/  LEA.HI.X.SX32 R13, R41, R3.reuse, 0x1, P2 ;  /* 0x00000003290d7211 */ /* 0x080fe200010f0eff */
[----:B------:R-:W-:Y:S01]  /*a180*/  IMAD R41, R4, 0x10, R41 ;  /* 0x0000001004297824 */ /* 0x000fe200078e0229 */
[----:B------:R-:W-:Y:S01]  /*a190*/  PRMT R21, R9, 0x7770, RZ ;  /* 0x0000777009157816 */ /* 0x000fe200000000ff */
[----:B---3--:R-:W-:Y:S01]  /*a1a0*/  VIADD R7, R5, 0xb8 ;  /* 0x000000b805077836 */ /* 0x008fe20000000000 */
[----:B------:R-:W-:-:S02]  /*a1b0*/  LEA.HI.X.SX32 R15, R15, R3, 0x1, P6 ;  /* 0x000000030f0f7211 */ /* 0x000fc400030f0eff */
[----:B------:R-:W-:Y:S01]  /*a1c0*/  ISETP.LT.AND P4, PT, R26, UR7, !P0 ;  /* 0x000000071a007c0c */ /* 0x000fe2000c781270 */
[----:B------:R-:W-:Y:S01]  /*a1d0*/  @P3 STG.E.U8 desc[UR38][R12.64], R21 ;  /* 0x000000150c003986 */ /* 0x000fe2000c101126 */
[C---:B------:R-:W-:Y:S01]  /*a1e0*/  ISETP.LT.AND P3, PT, R7.reuse, UR7, !P0 ;  /* 0x0000000707007c0c */ /* 0x040fe2000c761270 */
[----:B------:R-:W-:Y:S01]  /*a1f0*/  IMAD R0, R7, R4, RZ ;  /* 0x0000000407007224 */ /* 0x000fe200078e02ff */
[----:B------:R-:W-:Y:S01]  /*a200*/  ISETP.LT.AND P2, PT, R28, UR7, !P0 ;  /* 0x000000071c007c0c */ /* 0x000fe2000c741270 */
[----:B------:R3:W-:Y:S01]  /*a210*/  @P5 STG.E.U8 desc[UR38][R14.64], R19 ;  /* 0x000000130e005986 */ /* 0x0007e2000c101126 */
[-C--:B------:R-:W-:Y:S01]  /*a220*/  IADD3 R6, P5, R41, R2.reuse, RZ ;  /* 0x0000000229067210 */ /* 0x080fe20007fbe0ff */
[----:B--2---:R-:W-:Y:S01]  /*a230*/  VIADD R11, R5, 0xc8 ;  /* 0x000000c8050b7836 */ /* 0x004fe20000000000 */
[----:B------:R-:W-:Y:S02]  /*a240*/  PRMT R17, R9, 0x7772, RZ ;  /* 0x0000777209117816 */ /* 0x000fe400000000ff */
[----:B------:R-:W-:Y:S01]  /*a250*/  LEA.HI.X.SX32 R7, R41, R3, 0x1, P5 ;  /* 0x0000000329077211 */ /* 0x000fe200028f0eff */
[----:B------:R-:W-:Y:S01]  /*a260*/  IMAD R41, R4, 0x10, R41 ;  /* 0x0000001004297824 */ /* 0x000fe200078e0229 */
[----:B------:R-:W-:Y:S01]  /*a270*/  IADD3 R10, P6, R0, R2, RZ ;  /* 0x00000002000a7210 */ /* 0x000fe20007fde0ff */
[C---:B------:R-:W-:Y:S01]  /*a280*/  IMAD R16, R11.reuse, R4, RZ ;  /* 0x000000040b107224 */ /* 0x040fe200078e02ff */
[----:B0-----:R-:W-:Y:S01]  /*a290*/  PRMT R23, R24, 0x7770, RZ ;  /* 0x0000777018177816 */ /* 0x001fe200000000ff */
[----:B------:R0:W-:Y:S01]  /*a2a0*/  @P4 STG.E.U8 desc[UR38][R6.64], R17 ;  /* 0x0000001106004986 */ /* 0x0001e2000c101126 */
[----:B------:R-:W-:Y:S01]  /*a2b0*/  ISETP.LT.AND P4, PT, R11, UR7, !P0 ;  /* 0x000000070b007c0c */ /* 0x000fe2000c781270 */
[----:B---3--:R-:W-:Y:S01]  /*a2c0*/  VIADD R15, R5, 0xf8 ;  /* 0x000000f8050f7836 */ /* 0x008fe20000000000 */
[----:B------:R-:W-:-:S02]  /*a2d0*/  IADD3 R12, P5, R41, R2, RZ ;  /* 0x00000002290c7210 */ /* 0x000fc40007fbe0ff */
[-C--:B------:R-:W-:Y:S02]  /*a2e0*/  LEA.HI.X.SX32 R11, R0, R3.reuse, 0x1, P6 ;  /* 0x00000003000b7211 */ /* 0x080fe400030f0eff */
[----:B------:R-:W-:Y:S02]  /*a2f0*/  IADD3 R8, P6, R16, R2, RZ ;  /* 0x0000000210087210 */ /* 0x000fe40007fde0ff */
[-C--:B------:R-:W-:Y:S01]  /*a300*/  LEA.HI.X.SX32 R13, R41, R3.reuse, 0x1, P5 ;  /* 0x00000003290d7211 */ /* 0x080fe200028f0eff */
[----:B------:R-:W-:Y:S01]  /*a310*/  IMAD R41, R4, 0x10, R41 ;  /* 0x0000001004297824 */ /* 0x000fe200078e0229 */
[----:B------:R-:W-:Y:S01]  /*a320*/  PRMT R19, R9, 0x7773, RZ ;  /* 0x0000777309137816 */ /* 0x000fe200000000ff */
[C---:B0-----:R-:W-:Y:S01]  /*a330*/  VIADD R7, R5.reuse, 0xd8 ;  /* 0x000000d805077836 */ /* 0x041fe20000000000 */
[----:B------:R-:W-:Y:S01]  /*a340*/  LEA.HI.X.SX32 R9, R16, R3, 0x1, P6 ;  /* 0x0000000310097211 */ /* 0x000fe200030f0eff */
[----:B------:R-:W-:Y:S01]  /*a350*/  VIADD R17, R5, 0xe8 ;  /* 0x000000e805117836 */ /* 0x000fe20000000000 */
[----:B------:R-:W-:Y:S01]  /*a360*/  PRMT R21, R24, 0x7771, RZ ;  /* 0x0000777118157816 */ /* 0x000fe200000000ff */
[----:B------:R-:W-:Y:S01]  /*a370*/  IMAD R0, R7, R4, RZ ;  /* 0x0000000407007224 */ /* 0x000fe200078e02ff */
[----:B------:R0:W-:Y:S01]  /*a380*/  @P3 STG.E.U8 desc[UR38][R10.64], R19 ;  /* 0x000000130a003986 */ /* 0x0001e2000c101126 */
[----:B------:R-:W-:Y:S01]  /*a390*/  IMAD R5, R4, 0x10, R41 ;  /* 0x0000001004057824 */ /* 0x000fe200078e0229 */
[----:B------:R-:W-:Y:S01]  /*a3a0*/  IADD3 R6, P3, R41, R2, RZ ;  /* 0x0000000229067210 */ /* 0x000fe20007f7e0ff */
[-C--:B------:R-:W-:Y:S01]  /*a3b0*/  IMAD R14, R17, R4.reuse, RZ ;  /* 0x00000004110e7224 */ /* 0x080fe200078e02ff */
[----:B------:R2:W-:Y:S01]  /*a3c0*/  @P2 STG.E.U8 desc[UR38][R12.64], R23 ;  /* 0x000000170c002986 */ /* 0x0005e2000c101126 */
[----:B------:R-:W-:Y:S01]  /*a3d0*/  ISETP.LT.AND P5, PT, R22, UR7, !P0 ;  /* 0x0000000716007c0c */ /* 0x000fe2000c7a1270 */
[----:B------:R-:W-:-:S02]  /*a3e0*/  IMAD R16, R15, R4, RZ ;  /* 0x000000040f107224 */ /* 0x000fc400078e02ff */
[----:B------:R3:W-:Y:S01]  /*a3f0*/  @P4 STG.E.U8 desc[UR38][R8.64], R21 ;  /* 0x0000001508004986 */ /* 0x0007e2000c101126 */
[----:B------:R-:W-:Y:S02]  /*a400*/  ISETP.LT.AND P4, PT, R7, UR7, !P0 ;  /* 0x0000000707007c0c */ /* 0x000fe4000c781270 */
[-C--:B------:R-:W-:Y:S02]  /*a410*/  LEA.HI.X.SX32 R7, R41, R3.reuse, 0x1, P3 ;  /* 0x0000000329077211 */ /* 0x080fe400018f0eff */
[----:B0-----:R-:W-:Y:S02]  /*a420*/  IADD3 R10, P3, R5, R2, RZ ;  /* 0x00000002050a7210 */ /* 0x001fe40007f7e0ff */
[----:B------:R-:W-:Y:S01]  /*a430*/  PRMT R19, R25, 0x7770, RZ ;  /* 0x0000777019137816 */ /* 0x000fe200000000ff */
[----:B--2---:R-:W-:Y:S01]  /*a440*/  IMAD R13, R4, 0x10, R5 ;  /* 0x00000010040d7824 */ /* 0x004fe200078e0205 */
[----:B------:R-:W-:Y:S02]  /*a450*/  LEA.HI.X.SX32 R11, R5, R3, 0x1, P3 ;  /* 0x00000003050b7211 */ /* 0x000fe400018f0eff */
[----:B------:R-:W-:-:S02]  /*a460*/  ISETP.LT.AND P3, PT, R20, UR7, !P0 ;  /* 0x0000000714007c0c */ /* 0x000fc4000c761270 */
[-C--:B---3--:R-:W-:Y:S02]  /*a470*/  IADD3 R8, P2, R0, R2.reuse, RZ ;  /* 0x0000000200087210 */ /* 0x088fe40007f5e0ff */
[-C--:B------:R-:W-:Y:S02]  /*a480*/  IADD3 R4, P6, R14, R2.reuse, RZ ;  /* 0x000000020e047210 */ /* 0x080fe40007fde0ff */
[-C--:B------:R-:W-:Y:S02]  /*a490*/  LEA.HI.X.SX32 R9, R0, R3.reuse, 0x1, P2 ;  /* 0x0000000300097211 */ /* 0x080fe400010f0eff */
[C---:B------:R-:W-:Y:S02]  /*a4a0*/  IADD3 R12, P2, R13.reuse, R2, RZ ;  /* 0x000000020d0c7210 */ /* 0x040fe40007f5e0ff */
[----:B------:R-:W-:Y:S02]  /*a4b0*/  PRMT R23, R24, 0x7772, RZ ;  /* 0x0000777218177816 */ /* 0x000fe400000000ff */
[----:B------:R-:W-:-:S02]  /*a4c0*/  LEA.HI.X.SX32 R13, R13, R3, 0x1, P2 ;  /* 0x000000030d0d7211 */ /* 0x000fc400010f0eff */
[----:B------:R-:W-:Y:S01]  /*a4d0*/  ISETP.LT.AND P2, PT, R17, UR7, !P0 ;  /* 0x0000000711007c0c */ /* 0x000fe2000c741270 */
[----:B------:R0:W-:Y:S01]  /*a4e0*/  @P5 STG.E.U8 desc[UR38][R6.64], R23 ;  /* 0x0000001706005986 */ /* 0x0001e2000c101126 */
[----:B------:R-:W-:Y:S02]  /*a4f0*/  ISETP.LT.AND P0, PT, R15, UR7, !P0 ;  /* 0x000000070f007c0c */ /* 0x000fe4000c701270 */
[----:B------:R-:W-:Y:S02]  /*a500*/  PRMT R21, R24, 0x7773, RZ ;  /* 0x0000777318157816 */ /* 0x000fe400000000ff */
[----:B------:R-:W-:Y:S02]  /*a510*/  LEA.HI.X.SX32 R5, R14, R3, 0x1, P6 ;  /* 0x000000030e057211 */ /* 0x000fe400030f0eff */
[C---:B------:R-:W-:Y:S01]  /*a520*/  PRMT R17, R25.reuse, 0x7771, RZ ;  /* 0x0000777119117816 */ /* 0x040fe200000000ff */
[----:B------:R0:W-:Y:S01]  /*a530*/  @P4 STG.E.U8 desc[UR38][R8.64], R21 ;  /* 0x0000001508004986 */ /* 0x0001e2000c101126 */
[----:B------:R-:W-:-:S02]  /*a540*/  PRMT R15, R25, 0x7772, RZ ;  /* 0x00007772190f7816 */ /* 0x000fc400000000ff */
[C---:B------:R-:W-:Y:S01]  /*a550*/  IADD3 R2, P6, R16.reuse, R2, RZ ;  /* 0x0000000210027210 */ /* 0x040fe20007fde0ff */
[----:B------:R0:W-:Y:S01]  /*a560*/  @P3 STG.E.U8 desc[UR38][R10.64], R19 ;  /* 0x000000130a003986 */ /* 0x0001e2000c101126 */
[----:B------:R-:W-:Y:S02]  /*a570*/  PRMT R25, R25, 0x7773, RZ ;  /* 0x0000777319197816 */ /* 0x000fe400000000ff */
[----:B------:R-:W-:Y:S01]  /*a580*/  LEA.HI.X.SX32 R3, R16, R3, 0x1, P6 ;  /* 0x0000000310037211 */ /* 0x000fe200030f0eff */
[----:B------:R0:W-:Y:S04]  /*a590*/  @P2 STG.E.U8 desc[UR38][R4.64], R17 ;  /* 0x0000001104002986 */ /* 0x0001e8000c101126 */
[----:B------:R0:W-:Y:S01]  /*a5a0*/  @P1 STG.E.U8 desc[UR38][R12.64], R15 ;  /* 0x0000000f0c001986 */ /* 0x0001e2000c101126 */
[----:B------:R-:W-:Y:S05]  /*a5b0*/  @!P0 EXIT ;  /* 0x000000000000894d */ /* 0x000fea0003800000 */
[----:B------:R-:W-:Y:S01]  /*a5c0*/  STG.E.U8 desc[UR38][R2.64], R25 ;  /* 0x0000001902007986 */ /* 0x000fe2000c101126 */
[----:B------:R-:W-:Y:S05]  /*a5d0*/  EXIT ;  /* 0x000000000000794d */ /* 0x000fea0003800000 */
.L_x_2:
[----:B------:R-:W-:-:S00]  /*a5e0*/  BRA `(.L_x_2) ;  /* 0xfffffffc00fc7947 */ /* 0x000fc0000383ffff */
[----:B------:R-:W-:-:S00]  /*a5f0*/  NOP ;  /* 0x0000000000007918 */ /* 0x000fc00000000000 */
        /* <DEDUP_REMOVED lines=8> */
.L_x_3:


//--------------------- .nv.shared.matmul_kernel  --------------------------
	.section	.nv.shared.matmul_kernel,"aw",@nobits
	.sectionflags	@""
	.align	16
	.zero		1024


//--------------------- .nv.shared.reserved.0     --------------------------
	.section	.nv.shared.reserved.0,"aw",@nobits
	.weak		__nv_reservedSMEM_offset_0_alias
	.size		__nv_reservedSMEM_offset_0_alias, 0, 0
	.other		__nv_reservedSMEM_offset_0_alias,@"STO_CUDA_RESERVED_SHARED STV_DEFAULT"
__nv_reservedSMEM_offset_0_alias:
	.zero		0


//--------------------- .nv.constant0.matmul_kernel --------------------------
	.section	.nv.constant0.matmul_kernel,"a",@progbits
	.sectionflags	@""
	.align	4
.nv.constant0.matmul_kernel:
	.zero		608


//--------------------- SYMBOLS --------------------------

	.type		.nv.reservedSmem.offset0,@object
	.size		.nv.reservedSmem.offset0,0x4
